//
// Generated by NVIDIA NVVM Compiler
//
// Compiler Build ID: CL-36424714
// Cuda compilation tools, release 13.0, V13.0.88
// Based on NVVM 20.0.0
//

.version 9.0
.target sm_100
.address_size 64

	// .globl	_Z17compute_predicatePKiPiim
.global .align 1 .b8 _ZN34_INTERNAL_b57af4c3_4_k_cu_7294b2724cuda3std3__45__cpo5beginE[1];
.global .align 1 .b8 _ZN34_INTERNAL_b57af4c3_4_k_cu_7294b2724cuda3std3__45__cpo3endE[1];
.global .align 1 .b8 _ZN34_INTERNAL_b57af4c3_4_k_cu_7294b2724cuda3std3__45__cpo6cbeginE[1];
.global .align 1 .b8 _ZN34_INTERNAL_b57af4c3_4_k_cu_7294b2724cuda3std3__45__cpo4cendE[1];
.global .align 1 .b8 _ZN34_INTERNAL_b57af4c3_4_k_cu_7294b2724cuda3std3__45__cpo6rbeginE[1];
.global .align 1 .b8 _ZN34_INTERNAL_b57af4c3_4_k_cu_7294b2724cuda3std3__45__cpo4rendE[1];
.global .align 1 .b8 _ZN34_INTERNAL_b57af4c3_4_k_cu_7294b2724cuda3std3__45__cpo7crbeginE[1];
.global .align 1 .b8 _ZN34_INTERNAL_b57af4c3_4_k_cu_7294b2724cuda3std3__45__cpo5crendE[1];
.global .align 1 .b8 _ZN34_INTERNAL_b57af4c3_4_k_cu_7294b2724cuda3std3__436_GLOBAL__N__b57af4c3_4_k_cu_7294b2726ignoreE[1];
.global .align 1 .b8 _ZN34_INTERNAL_b57af4c3_4_k_cu_7294b2724cuda3std3__419piecewise_constructE[1];
.global .align 1 .b8 _ZN34_INTERNAL_b57af4c3_4_k_cu_7294b2724cuda3std3__48in_placeE[1];
.global .align 1 .b8 _ZN34_INTERNAL_b57af4c3_4_k_cu_7294b2724cuda3std3__420unreachable_sentinelE[1];
.global .align 1 .b8 _ZN34_INTERNAL_b57af4c3_4_k_cu_7294b2724cuda3std3__47nulloptE[1];
.global .align 1 .b8 _ZN34_INTERNAL_b57af4c3_4_k_cu_7294b2724cuda3std3__48unexpectE[1];
.global .align 1 .b8 _ZN34_INTERNAL_b57af4c3_4_k_cu_7294b2724cuda3std6ranges3__45__cpo4swapE[1];
.global .align 1 .b8 _ZN34_INTERNAL_b57af4c3_4_k_cu_7294b2724cuda3std6ranges3__45__cpo9iter_moveE[1];
.global .align 1 .b8 _ZN34_INTERNAL_b57af4c3_4_k_cu_7294b2724cuda3std6ranges3__45__cpo5beginE[1];
.global .align 1 .b8 _ZN34_INTERNAL_b57af4c3_4_k_cu_7294b2724cuda3std6ranges3__45__cpo3endE[1];
.global .align 1 .b8 _ZN34_INTERNAL_b57af4c3_4_k_cu_7294b2724cuda3std6ranges3__45__cpo6cbeginE[1];
.global .align 1 .b8 _ZN34_INTERNAL_b57af4c3_4_k_cu_7294b2724cuda3std6ranges3__45__cpo4cendE[1];
.global .align 1 .b8 _ZN34_INTERNAL_b57af4c3_4_k_cu_7294b2724cuda3std6ranges3__45__cpo7advanceE[1];
.global .align 1 .b8 _ZN34_INTERNAL_b57af4c3_4_k_cu_7294b2724cuda3std6ranges3__45__cpo9iter_swapE[1];
.global .align 1 .b8 _ZN34_INTERNAL_b57af4c3_4_k_cu_7294b2724cuda3std6ranges3__45__cpo4nextE[1];
.global .align 1 .b8 _ZN34_INTERNAL_b57af4c3_4_k_cu_7294b2724cuda3std6ranges3__45__cpo4prevE[1];
.global .align 1 .b8 _ZN34_INTERNAL_b57af4c3_4_k_cu_7294b2724cuda3std6ranges3__45__cpo4dataE[1];
.global .align 1 .b8 _ZN34_INTERNAL_b57af4c3_4_k_cu_7294b2724cuda3std6ranges3__45__cpo5cdataE[1];
.global .align 1 .b8 _ZN34_INTERNAL_b57af4c3_4_k_cu_7294b2724cuda3std6ranges3__45__cpo4sizeE[1];
.global .align 1 .b8 _ZN34_INTERNAL_b57af4c3_4_k_cu_7294b2724cuda3std6ranges3__45__cpo5ssizeE[1];
.global .align 1 .b8 _ZN34_INTERNAL_b57af4c3_4_k_cu_7294b2724cuda3std6ranges3__45__cpo8distanceE[1];
.global .align 1 .b8 _ZN34_INTERNAL_b57af4c3_4_k_cu_7294b2726thrust24THRUST_300001_SM_1000_NS8cuda_cub3parE[1];
.global .align 1 .b8 _ZN34_INTERNAL_b57af4c3_4_k_cu_7294b2726thrust24THRUST_300001_SM_1000_NS8cuda_cub10par_nosyncE[1];
.global .align 1 .b8 _ZN34_INTERNAL_b57af4c3_4_k_cu_7294b2726thrust24THRUST_300001_SM_1000_NS6system6detail10sequential3seqE[1];
.global .align 1 .b8 _ZN34_INTERNAL_b57af4c3_4_k_cu_7294b2726thrust24THRUST_300001_SM_1000_NS6system3cpp3parE[1];
.global .align 1 .b8 _ZN34_INTERNAL_b57af4c3_4_k_cu_7294b2726thrust24THRUST_300001_SM_1000_NS12placeholders2_1E[1];
.global .align 1 .b8 _ZN34_INTERNAL_b57af4c3_4_k_cu_7294b2726thrust24THRUST_300001_SM_1000_NS12placeholders2_2E[1];
.global .align 1 .b8 _ZN34_INTERNAL_b57af4c3_4_k_cu_7294b2726thrust24THRUST_300001_SM_1000_NS12placeholders2_3E[1];
.global .align 1 .b8 _ZN34_INTERNAL_b57af4c3_4_k_cu_7294b2726thrust24THRUST_300001_SM_1000_NS12placeholders2_4E[1];
.global .align 1 .b8 _ZN34_INTERNAL_b57af4c3_4_k_cu_7294b2726thrust24THRUST_300001_SM_1000_NS12placeholders2_5E[1];
.global .align 1 .b8 _ZN34_INTERNAL_b57af4c3_4_k_cu_7294b2726thrust24THRUST_300001_SM_1000_NS12placeholders2_6E[1];
.global .align 1 .b8 _ZN34_INTERNAL_b57af4c3_4_k_cu_7294b2726thrust24THRUST_300001_SM_1000_NS12placeholders2_7E[1];
.global .align 1 .b8 _ZN34_INTERNAL_b57af4c3_4_k_cu_7294b2726thrust24THRUST_300001_SM_1000_NS12placeholders2_8E[1];
.global .align 1 .b8 _ZN34_INTERNAL_b57af4c3_4_k_cu_7294b2726thrust24THRUST_300001_SM_1000_NS12placeholders2_9E[1];
.global .align 1 .b8 _ZN34_INTERNAL_b57af4c3_4_k_cu_7294b2726thrust24THRUST_300001_SM_1000_NS12placeholders3_10E[1];
.global .align 1 .b8 _ZN34_INTERNAL_b57af4c3_4_k_cu_7294b2726thrust24THRUST_300001_SM_1000_NS3seqE[1];
.global .align 1 .b8 _ZN34_INTERNAL_b57af4c3_4_k_cu_7294b2726thrust24THRUST_300001_SM_1000_NS6deviceE[1];
.extern .shared .align 16 .b8 temp[];

.visible .entry _Z17compute_predicatePKiPiim(
	.param .u64 .ptr .align 1 _Z17compute_predicatePKiPiim_param_0,
	.param .u64 .ptr .align 1 _Z17compute_predicatePKiPiim_param_1,
	.param .u32 _Z17compute_predicatePKiPiim_param_2,
	.param .u64 _Z17compute_predicatePKiPiim_param_3
)
{
	.reg .pred 	%p<3>;
	.reg .b32 	%r<10>;
	.reg .b64 	%rd<10>;

	ld.param.u64 	%rd3, [_Z17compute_predicatePKiPiim_param_0];
	ld.param.u64 	%rd4, [_Z17compute_predicatePKiPiim_param_1];
	ld.param.u32 	%r2, [_Z17compute_predicatePKiPiim_param_2];
	ld.param.u64 	%rd5, [_Z17compute_predicatePKiPiim_param_3];
	mov.u32 	%r3, %ctaid.x;
	mov.u32 	%r4, %ntid.x;
	mov.u32 	%r5, %tid.x;
	mad.lo.s32 	%r6, %r3, %r4, %r5;
	cvt.u64.u32 	%rd1, %r6;
	setp.le.u64 	%p1, %rd5, %rd1;
	@%p1 bra 	$L__BB0_3;
	cvta.to.global.u64 	%rd6, %rd4;
	cvta.to.global.u64 	%rd7, %rd3;
	shl.b64 	%rd8, %rd1, 2;
	add.s64 	%rd9, %rd7, %rd8;
	ld.global.u32 	%r7, [%rd9];
	shr.u32 	%r1, %r7, %r2;
	and.b32  	%r8, %r1, 1;
	add.s64 	%rd2, %rd6, %rd8;
	st.global.u32 	[%rd2], %r8;
	setp.ne.s32 	%p2, %r2, 31;
	@%p2 bra 	$L__BB0_3;
	xor.b32  	%r9, %r1, 1;
	st.global.u32 	[%rd2], %r9;
$L__BB0_3:
	ret;

}
	// .globl	_Z17block_scan_kernelPKiPiS1_m
.visible .entry _Z17block_scan_kernelPKiPiS1_m(
	.param .u64 .ptr .align 1 _Z17block_scan_kernelPKiPiS1_m_param_0,
	.param .u64 .ptr .align 1 _Z17block_scan_kernelPKiPiS1_m_param_1,
	.param .u64 .ptr .align 1 _Z17block_scan_kernelPKiPiS1_m_param_2,
	.param .u64 _Z17block_scan_kernelPKiPiS1_m_param_3
)
{
	.reg .pred 	%p<8>;
	.reg .b32 	%r<32>;
	.reg .b64 	%rd<15>;

	ld.param.u64 	%rd2, [_Z17block_scan_kernelPKiPiS1_m_param_0];
	ld.param.u64 	%rd3, [_Z17block_scan_kernelPKiPiS1_m_param_1];
	ld.param.u64 	%rd4, [_Z17block_scan_kernelPKiPiS1_m_param_2];
	ld.param.u64 	%rd5, [_Z17block_scan_kernelPKiPiS1_m_param_3];
	mov.u32 	%r1, %tid.x;
	mov.u32 	%r2, %ctaid.x;
	mov.u32 	%r3, %ntid.x;
	mad.lo.s32 	%r14, %r2, %r3, %r1;
	cvt.s64.s32 	%rd1, %r14;
	setp.le.u64 	%p1, %rd5, %rd1;
	mov.b32 	%r28, 0;
	@%p1 bra 	$L__BB1_2;
	cvta.to.global.u64 	%rd6, %rd2;
	shl.b64 	%rd7, %rd1, 2;
	add.s64 	%rd8, %rd6, %rd7;
	ld.global.u32 	%r28, [%rd8];
$L__BB1_2:
	shl.b32 	%r15, %r1, 2;
	mov.u32 	%r16, temp;
	add.s32 	%r6, %r16, %r15;
	st.shared.u32 	[%r6], %r28;
	bar.sync 	0;
	setp.lt.u32 	%p2, %r3, 2;
	@%p2 bra 	$L__BB1_7;
	mov.b32 	%r29, 1;
$L__BB1_4:
	setp.lt.u32 	%p3, %r1, %r29;
	mov.b32 	%r30, 0;
	@%p3 bra 	$L__BB1_6;
	sub.s32 	%r19, %r1, %r29;
	shl.b32 	%r20, %r19, 2;
	add.s32 	%r22, %r16, %r20;
	ld.shared.u32 	%r30, [%r22];
$L__BB1_6:
	bar.sync 	0;
	ld.shared.u32 	%r23, [%r6];
	add.s32 	%r24, %r23, %r30;
	st.shared.u32 	[%r6], %r24;
	bar.sync 	0;
	shl.b32 	%r29, %r29, 1;
	setp.lt.u32 	%p4, %r29, %r3;
	@%p4 bra 	$L__BB1_4;
$L__BB1_7:
	setp.le.u64 	%p5, %rd5, %rd1;
	@%p5 bra 	$L__BB1_11;
	setp.eq.s32 	%p6, %r1, 0;
	mov.b32 	%r31, 0;
	@%p6 bra 	$L__BB1_10;
	ld.shared.u32 	%r31, [%r6+-4];
$L__BB1_10:
	cvta.to.global.u64 	%rd9, %rd3;
	shl.b64 	%rd10, %rd1, 2;
	add.s64 	%rd11, %rd9, %rd10;
	st.global.u32 	[%rd11], %r31;
$L__BB1_11:
	add.s32 	%r26, %r3, -1;
	setp.ne.s32 	%p7, %r1, %r26;
	@%p7 bra 	$L__BB1_13;
	ld.shared.u32 	%r27, [%r6];
	cvta.to.global.u64 	%rd12, %rd4;
	mul.wide.u32 	%rd13, %r2, 4;
	add.s64 	%rd14, %rd12, %rd13;
	st.global.u32 	[%rd14], %r27;
$L__BB1_13:
	ret;

}
	// .globl	_Z17add_block_offsetsPiPKim
.visible .entry _Z17add_block_offsetsPiPKim(
	.param .u64 .ptr .align 1 _Z17add_block_offsetsPiPKim_param_0,
	.param .u64 .ptr .align 1 _Z17add_block_offsetsPiPKim_param_1,
	.param .u64 _Z17add_block_offsetsPiPKim_param_2
)
{
	.reg .pred 	%p<4>;
	.reg .b32 	%r<9>;
	.reg .b64 	%rd<11>;

	ld.param.u64 	%rd2, [_Z17add_block_offsetsPiPKim_param_0];
	ld.param.u64 	%rd3, [_Z17add_block_offsetsPiPKim_param_1];
	ld.param.u64 	%rd4, [_Z17add_block_offsetsPiPKim_param_2];
	mov.u32 	%r1, %ctaid.x;
	mov.u32 	%r2, %ntid.x;
	mov.u32 	%r3, %tid.x;
	mad.lo.s32 	%r4, %r1, %r2, %r3;
	setp.eq.s32 	%p1, %r1, 0;
	cvt.s64.s32 	%rd1, %r4;
	setp.le.u64 	%p2, %rd4, %rd1;
	or.pred  	%p3, %p1, %p2;
	@%p3 bra 	$L__BB2_2;
	cvta.to.global.u64 	%rd5, %rd3;
	cvta.to.global.u64 	%rd6, %rd2;
	add.s32 	%r5, %r1, -1;
	mul.wide.u32 	%rd7, %r5, 4;
	add.s64 	%rd8, %rd5, %rd7;
	ld.global.u32 	%r6, [%rd8];
	shl.b64 	%rd9, %rd1, 2;
	add.s64 	%rd10, %rd6, %rd9;
	ld.global.u32 	%r7, [%rd10];
	add.s32 	%r8, %r7, %r6;
	st.global.u32 	[%rd10], %r8;
$L__BB2_2:
	ret;

}
	// .globl	_Z7scatterPKiPiS0_S0_imi
.visible .entry _Z7scatterPKiPiS0_S0_imi(
	.param .u64 .ptr .align 1 _Z7scatterPKiPiS0_S0_imi_param_0,
	.param .u64 .ptr .align 1 _Z7scatterPKiPiS0_S0_imi_param_1,
	.param .u64 .ptr .align 1 _Z7scatterPKiPiS0_S0_imi_param_2,
	.param .u64 .ptr .align 1 _Z7scatterPKiPiS0_S0_imi_param_3,
	.param .u32 _Z7scatterPKiPiS0_S0_imi_param_4,
	.param .u64 _Z7scatterPKiPiS0_S0_imi_param_5,
	.param .u32 _Z7scatterPKiPiS0_S0_imi_param_6
)
{
	.reg .pred 	%p<3>;
	.reg .b32 	%r<11>;
	.reg .b64 	%rd<25>;

	ld.param.u64 	%rd6, [_Z7scatterPKiPiS0_S0_imi_param_0];
	ld.param.u64 	%rd7, [_Z7scatterPKiPiS0_S0_imi_param_1];
	ld.param.u64 	%rd5, [_Z7scatterPKiPiS0_S0_imi_param_2];
	ld.param.u64 	%rd8, [_Z7scatterPKiPiS0_S0_imi_param_3];
	ld.param.u64 	%rd9, [_Z7scatterPKiPiS0_S0_imi_param_5];
	ld.param.u32 	%r1, [_Z7scatterPKiPiS0_S0_imi_param_6];
	cvta.to.global.u64 	%rd1, %rd7;
	cvta.to.global.u64 	%rd2, %rd8;
	cvta.to.global.u64 	%rd3, %rd6;
	mov.u32 	%r2, %ctaid.x;
	mov.u32 	%r3, %ntid.x;
	mov.u32 	%r4, %tid.x;
	mad.lo.s32 	%r5, %r2, %r3, %r4;
	cvt.u64.u32 	%rd4, %r5;
	setp.le.u64 	%p1, %rd9, %rd4;
	@%p1 bra 	$L__BB3_4;
	cvta.to.global.u64 	%rd10, %rd5;
	shl.b64 	%rd11, %rd4, 2;
	add.s64 	%rd12, %rd10, %rd11;
	ld.global.u32 	%r6, [%rd12];
	setp.ne.s32 	%p2, %r6, 0;
	@%p2 bra 	$L__BB3_3;
	add.s64 	%rd19, %rd3, %rd11;
	ld.global.u32 	%r10, [%rd19];
	add.s64 	%rd20, %rd2, %rd11;
	ld.global.s32 	%rd21, [%rd20];
	sub.s64 	%rd22, %rd4, %rd21;
	shl.b64 	%rd23, %rd22, 2;
	add.s64 	%rd24, %rd1, %rd23;
	st.global.u32 	[%rd24], %r10;
	bra.uni 	$L__BB3_4;
$L__BB3_3:
	add.s64 	%rd14, %rd3, %rd11;
	ld.global.u32 	%r7, [%rd14];
	add.s64 	%rd15, %rd2, %rd11;
	ld.global.u32 	%r8, [%rd15];
	add.s32 	%r9, %r8, %r1;
	mul.wide.s32 	%rd16, %r9, 4;
	add.s64 	%rd17, %rd1, %rd16;
	st.global.u32 	[%rd17], %r7;
$L__BB3_4:
	ret;

}
	// .globl	_ZN3cub18CUB_300001_SM_10006detail11EmptyKernelIvEEvv
.visible .entry _ZN3cub18CUB_300001_SM_10006detail11EmptyKernelIvEEvv()
{


	ret;

}


// ===== COMPILED SASS (sm_100) =====

	.target	sm_100

	.elftype	@"ET_EXEC"


//--------------------- .note.nv.tkinfo           --------------------------
	.section	.note.nv.tkinfo,"",@"SHT_NOTE"
	.sectionflags	@"SHF_NOTE_NV_TKINFO"
	.tkinfo
        /*0018*/ 	.word	0x00000002
        /*0030*/ 	.string	""
        /*0030*/ 	.string	"ptxas"
        /*0030*/ 	.string	"Cuda compilation tools, release 13.0, V13.0.88"
        /*0030*/ 	.string	"Build cuda_13.0.r13.0/compiler.36424714_0"
        /*0030*/ 	.string	"-arch sm_100 -m 64 "



//--------------------- .note.nv.cuinfo           --------------------------
	.section	.note.nv.cuinfo,"",@"SHT_NOTE"
	.sectionflags	@"SHF_NOTE_NV_CUINFO"
        /*0018*/ 	.short	0x0002
        /*001a*/ 	.short	0x0064
        /*001c*/ 	.short	0x0082
	.zero		2


//--------------------- .nv.info                  --------------------------
	.section	.nv.info,"",@"SHT_CUDA_INFO"
	.align	4


	//----- nvinfo : EIATTR_REGCOUNT
	.align		4
        /*0000*/ 	.byte	0x04, 0x2f
        /*0002*/ 	.short	(.L_46 - .L_45)
	.align		4
.L_45:
        /*0004*/ 	.word	index@(_Z17compute_predicatePKiPiim)
        /*0008*/ 	.word	0x0000000a


	//----- nvinfo : EIATTR_FRAME_SIZE
	.align		4
.L_46:
        /*000c*/ 	.byte	0x04, 0x11
        /*000e*/ 	.short	(.L_48 - .L_47)
	.align		4
.L_47:
        /*0010*/ 	.word	index@(_Z17compute_predicatePKiPiim)
        /*0014*/ 	.word	0x00000000


	//----- nvinfo : EIATTR_REGCOUNT
	.align		4
.L_48:
        /*0018*/ 	.byte	0x04, 0x2f
        /*001a*/ 	.short	(.L_50 - .L_49)
	.align		4
.L_49:
        /*001c*/ 	.word	index@(_Z17block_scan_kernelPKiPiS1_m)
        /*0020*/ 	.word	0x0000000e


	//----- nvinfo : EIATTR_FRAME_SIZE
	.align		4
.L_50:
        /*0024*/ 	.byte	0x04, 0x11
        /*0026*/ 	.short	(.L_52 - .L_51)
	.align		4
.L_51:
        /*0028*/ 	.word	index@(_Z17block_scan_kernelPKiPiS1_m)
        /*002c*/ 	.word	0x00000000


	//----- nvinfo : EIATTR_REGCOUNT
	.align		4
.L_52:
        /*0030*/ 	.byte	0x04, 0x2f
        /*0032*/ 	.short	(.L_54 - .L_53)
	.align		4
.L_53:
        /*0034*/ 	.word	index@(_Z17add_block_offsetsPiPKim)
        /*0038*/ 	.word	0x0000000a


	//----- nvinfo : EIATTR_FRAME_SIZE
	.align		4
.L_54:
        /*003c*/ 	.byte	0x04, 0x11
        /*003e*/ 	.short	(.L_56 - .L_55)
	.align		4
.L_55:
        /*0040*/ 	.word	index@(_Z17add_block_offsetsPiPKim)
        /*0044*/ 	.word	0x00000000


	//----- nvinfo : EIATTR_REGCOUNT
	.align		4
.L_56:
        /*0048*/ 	.byte	0x04, 0x2f
        /*004a*/ 	.short	(.L_58 - .L_57)
	.align		4
.L_57:
        /*004c*/ 	.word	index@(_Z7scatterPKiPiS0_S0_imi)
        /*0050*/ 	.word	0x0000000c


	//----- nvinfo : EIATTR_FRAME_SIZE
	.align		4
.L_58:
        /*0054*/ 	.byte	0x04, 0x11
        /*0056*/ 	.short	(.L_60 - .L_59)
	.align		4
.L_59:
        /*0058*/ 	.word	index@(_Z7scatterPKiPiS0_S0_imi)
        /*005c*/ 	.word	0x00000000


	//----- nvinfo : EIATTR_REGCOUNT
	.align		4
.L_60:
        /*0060*/ 	.byte	0x04, 0x2f
        /*0062*/ 	.short	(.L_62 - .L_61)
	.align		4
.L_61:
        /*0064*/ 	.word	index@(_ZN3cub18CUB_300001_SM_10006detail11EmptyKernelIvEEvv)
        /*0068*/ 	.word	0x00000004


	//----- nvinfo : EIATTR_FRAME_SIZE
	.align		4
.L_62:
        /*006c*/ 	.byte	0x04, 0x11
        /*006e*/ 	.short	(.L_64 - .L_63)
	.align		4
.L_63:
        /*0070*/ 	.word	index@(_ZN3cub18CUB_300001_SM_10006detail11EmptyKernelIvEEvv)
        /*0074*/ 	.word	0x00000000


	//----- nvinfo : EIATTR_MIN_STACK_SIZE
	.align		4
.L_64:
        /*0078*/ 	.byte	0x04, 0x12
        /*007a*/ 	.short	(.L_66 - .L_65)
	.align		4
.L_65:
        /*007c*/ 	.word	index@(_ZN3cub18CUB_300001_SM_10006detail11EmptyKernelIvEEvv)
        /*0080*/ 	.word	0x00000000


	//----- nvinfo : EIATTR_MIN_STACK_SIZE
	.align		4
.L_66:
        /*0084*/ 	.byte	0x04, 0x12
        /*0086*/ 	.short	(.L_68 - .L_67)
	.align		4
.L_67:
        /*0088*/ 	.word	index@(_Z7scatterPKiPiS0_S0_imi)
        /*008c*/ 	.word	0x00000000


	//----- nvinfo : EIATTR_MIN_STACK_SIZE
	.align		4
.L_68:
        /*0090*/ 	.byte	0x04, 0x12
        /*0092*/ 	.short	(.L_70 - .L_69)
	.align		4
.L_69:
        /*0094*/ 	.word	index@(_Z17add_block_offsetsPiPKim)
        /*0098*/ 	.word	0x00000000


	//----- nvinfo : EIATTR_MIN_STACK_SIZE
	.align		4
.L_70:
        /*009c*/ 	.byte	0x04, 0x12
        /*009e*/ 	.short	(.L_72 - .L_71)
	.align		4
.L_71:
        /*00a0*/ 	.word	index@(_Z17block_scan_kernelPKiPiS1_m)
        /*00a4*/ 	.word	0x00000000


	//----- nvinfo : EIATTR_MIN_STACK_SIZE
	.align		4
.L_72:
        /*00a8*/ 	.byte	0x04, 0x12
        /*00aa*/ 	.short	(.L_74 - .L_73)
	.align		4
.L_73:
        /*00ac*/ 	.word	index@(_Z17compute_predicatePKiPiim)
        /*00b0*/ 	.word	0x00000000
.L_74:


//--------------------- .nv.compat                --------------------------
	.section	.nv.compat,"",@"SHT_CUDA_COMPAT_INFO"
	.align	4
        /*0000*/ 	.byte	0x02, 0x09, 0x00, 0x00, 0x02, 0x02, 0x01, 0x00, 0x02, 0x05, 0x05, 0x00, 0x03, 0x07, 0x01, 0x01
        /*0010*/ 	.byte	0x02, 0x03, 0x00, 0x00, 0x02, 0x06, 0x01, 0x00, 0x04, 0x0b, 0x08, 0x00, 0x09, 0x00, 0x00, 0x00
        /*0020*/ 	.byte	0x00, 0x00, 0x00, 0x00


//--------------------- .nv.info._ZN3cub18CUB_300001_SM_10006detail11EmptyKernelIvEEvv --------------------------
	.section	.nv.info._ZN3cub18CUB_300001_SM_10006detail11EmptyKernelIvEEvv,"",@"SHT_CUDA_INFO"
	.sectionflags	@""
	.align	4


	//----- nvinfo : EIATTR_CUDA_API_VERSION
	.align		4
        /*0000*/ 	.byte	0x04, 0x37
        /*0002*/ 	.short	(.L_76 - .L_75)
.L_75:
        /*0004*/ 	.word	0x00000082


	//----- nvinfo : EIATTR_SPARSE_MMA_MASK
	.align		4
.L_76:
        /*0008*/ 	.byte	0x03, 0x50
        /*000a*/ 	.short	0x0000


	//----- nvinfo : EIATTR_MAXREG_COUNT
	.align		4
        /*000c*/ 	.byte	0x03, 0x1b
        /*000e*/ 	.short	0x00ff


	//----- nvinfo : EIATTR_MERCURY_ISA_VERSION
	.align		4
        /*0010*/ 	.byte	0x03, 0x5f
        /*0012*/ 	.short	0x0101


	//----- nvinfo : EIATTR_VRC_CTA_INIT_COUNT
	.align		4
        /*0014*/ 	.byte	0x02, 0x4a
	.zero		1
	.zero		1


	//----- nvinfo : EIATTR_EXIT_INSTR_OFFSETS
	.align		4
        /*0018*/ 	.byte	0x04, 0x1c
        /*001a*/ 	.short	(.L_78 - .L_77)


	//   ....[0]....
.L_77:
        /*001c*/ 	.word	0x00000010


	//----- nvinfo : EIATTR_SW_WAR
	.align		4
.L_78:
        /*0020*/ 	.byte	0x04, 0x36
        /*0022*/ 	.short	(.L_80 - .L_79)
.L_79:
        /*0024*/ 	.word	0x00000008
.L_80:


//--------------------- .nv.info._Z7scatterPKiPiS0_S0_imi --------------------------
	.section	.nv.info._Z7scatterPKiPiS0_S0_imi,"",@"SHT_CUDA_INFO"
	.sectionflags	@""
	.align	4


	//----- nvinfo : EIATTR_CUDA_API_VERSION
	.align		4
        /*0000*/ 	.byte	0x04, 0x37
        /*0002*/ 	.short	(.L_82 - .L_81)
.L_81:
        /*0004*/ 	.word	0x00000082


	//----- nvinfo : EIATTR_KPARAM_INFO
	.align		4
.L_82:
        /*0008*/ 	.byte	0x04, 0x17
        /*000a*/ 	.short	(.L_84 - .L_83)
.L_83:
        /*000c*/ 	.word	0x00000000
        /*0010*/ 	.short	0x0006
        /*0012*/ 	.short	0x0030
        /*0014*/ 	.byte	0x00, 0xf0, 0x11, 0x00


	//----- nvinfo : EIATTR_KPARAM_INFO
	.align		4
.L_84:
        /*0018*/ 	.byte	0x04, 0x17
        /*001a*/ 	.short	(.L_86 - .L_85)
.L_85:
        /*001c*/ 	.word	0x00000000
        /*0020*/ 	.short	0x0005
        /*0022*/ 	.short	0x0028
        /*0024*/ 	.byte	0x00, 0xf0, 0x21, 0x00


	//----- nvinfo : EIATTR_KPARAM_INFO
	.align		4
.L_86:
        /*0028*/ 	.byte	0x04, 0x17
        /*002a*/ 	.short	(.L_88 - .L_87)
.L_87:
        /*002c*/ 	.word	0x00000000
        /*0030*/ 	.short	0x0004
        /*0032*/ 	.short	0x0020
        /*0034*/ 	.byte	0x00, 0xf0, 0x11, 0x00


	//----- nvinfo : EIATTR_KPARAM_INFO
	.align		4
.L_88:
        /*0038*/ 	.byte	0x04, 0x17
        /*003a*/ 	.short	(.L_90 - .L_89)
.L_89:
        /*003c*/ 	.word	0x00000000
        /*0040*/ 	.short	0x0003
        /*0042*/ 	.short	0x0018
        /*0044*/ 	.byte	0x00, 0xf5, 0x21, 0x00


	//----- nvinfo : EIATTR_KPARAM_INFO
	.align		4
.L_90:
        /*0048*/ 	.byte	0x04, 0x17
        /*004a*/ 	.short	(.L_92 - .L_91)
.L_91:
        /*004c*/ 	.word	0x00000000
        /*0050*/ 	.short	0x0002
        /*0052*/ 	.short	0x0010
        /*0054*/ 	.byte	0x00, 0xf5, 0x21, 0x00


	//----- nvinfo : EIATTR_KPARAM_INFO
	.align		4
.L_92:
        /*0058*/ 	.byte	0x04, 0x17
        /*005a*/ 	.short	(.L_94 - .L_93)
.L_93:
        /*005c*/ 	.word	0x00000000
        /*0060*/ 	.short	0x0001
        /*0062*/ 	.short	0x0008
        /*0064*/ 	.byte	0x00, 0xf5, 0x21, 0x00


	//----- nvinfo : EIATTR_KPARAM_INFO
	.align		4
.L_94:
        /*0068*/ 	.byte	0x04, 0x17
        /*006a*/ 	.short	(.L_96 - .L_95)
.L_95:
        /*006c*/ 	.word	0x00000000
        /*0070*/ 	.short	0x0000
        /*0072*/ 	.short	0x0000
        /*0074*/ 	.byte	0x00, 0xf5, 0x21, 0x00


	//----- nvinfo : EIATTR_SPARSE_MMA_MASK
	.align		4
.L_96:
        /*0078*/ 	.byte	0x03, 0x50
        /*007a*/ 	.short	0x0000


	//----- nvinfo : EIATTR_MAXREG_COUNT
	.align		4
        /*007c*/ 	.byte	0x03, 0x1b
        /*007e*/ 	.short	0x00ff


	//----- nvinfo : EIATTR_MERCURY_ISA_VERSION
	.align		4
        /*0080*/ 	.byte	0x03, 0x5f
        /*0082*/ 	.short	0x0101


	//----- nvinfo : EIATTR_VRC_CTA_INIT_COUNT
	.align		4
        /*0084*/ 	.byte	0x02, 0x4a
	.zero		1
	.zero		1


	//----- nvinfo : EIATTR_EXIT_INSTR_OFFSETS
	.align		4
        /*0088*/ 	.byte	0x04, 0x1c
        /*008a*/ 	.short	(.L_98 - .L_97)


	//   ....[0]....
.L_97:
        /*008c*/ 	.word	0x00000080


	//   ....[1]....
        /*0090*/ 	.word	0x00000200


	//   ....[2]....
        /*0094*/ 	.word	0x000002e0


	//----- nvinfo : EIATTR_CRS_STACK_SIZE
	.align		4
.L_98:
        /*0098*/ 	.byte	0x04, 0x1e
        /*009a*/ 	.short	(.L_100 - .L_99)
.L_99:
        /*009c*/ 	.word	0x00000000


	//----- nvinfo : EIATTR_CBANK_PARAM_SIZE
	.align		4
.L_100:
        /*00a0*/ 	.byte	0x03, 0x19
        /*00a2*/ 	.short	0x0034


	//----- nvinfo : EIATTR_PARAM_CBANK
	.align		4
        /*00a4*/ 	.byte	0x04, 0x0a
        /*00a6*/ 	.short	(.L_102 - .L_101)
	.align		4
.L_101:
        /*00a8*/ 	.word	index@(.nv.constant0._Z7scatterPKiPiS0_S0_imi)
        /*00ac*/ 	.short	0x0380
        /*00ae*/ 	.short	0x0034


	//----- nvinfo : EIATTR_SW_WAR
	.align		4
.L_102:
        /*00b0*/ 	.byte	0x04, 0x36
        /*00b2*/ 	.short	(.L_104 - .L_103)
.L_103:
        /*00b4*/ 	.word	0x00000008
.L_104:


//--------------------- .nv.info._Z17add_block_offsetsPiPKim --------------------------
	.section	.nv.info._Z17add_block_offsetsPiPKim,"",@"SHT_CUDA_INFO"
	.sectionflags	@""
	.align	4


	//----- nvinfo : EIATTR_CUDA_API_VERSION
	.align		4
        /*0000*/ 	.byte	0x04, 0x37
        /*0002*/ 	.short	(.L_106 - .L_105)
.L_105:
        /*0004*/ 	.word	0x00000082


	//----- nvinfo : EIATTR_KPARAM_INFO
	.align		4
.L_106:
        /*0008*/ 	.byte	0x04, 0x17
        /*000a*/ 	.short	(.L_108 - .L_107)
.L_107:
        /*000c*/ 	.word	0x00000000
        /*0010*/ 	.short	0x0002
        /*0012*/ 	.short	0x0010
        /*0014*/ 	.byte	0x00, 0xf0, 0x21, 0x00


	//----- nvinfo : EIATTR_KPARAM_INFO
	.align		4
.L_108:
        /*0018*/ 	.byte	0x04, 0x17
        /*001a*/ 	.short	(.L_110 - .L_109)
.L_109:
        /*001c*/ 	.word	0x00000000
        /*0020*/ 	.short	0x0001
        /*0022*/ 	.short	0x0008
        /*0024*/ 	.byte	0x00, 0xf5, 0x21, 0x00


	//----- nvinfo : EIATTR_KPARAM_INFO
	.align		4
.L_110:
        /*0028*/ 	.byte	0x04, 0x17
        /*002a*/ 	.short	(.L_112 - .L_111)
.L_111:
        /*002c*/ 	.word	0x00000000
        /*0030*/ 	.short	0x0000
        /*0032*/ 	.short	0x0000
        /*0034*/ 	.byte	0x00, 0xf5, 0x21, 0x00


	//----- nvinfo : EIATTR_SPARSE_MMA_MASK
	.align		4
.L_112:
        /*0038*/ 	.byte	0x03, 0x50
        /*003a*/ 	.short	0x0000


	//----- nvinfo : EIATTR_MAXREG_COUNT
	.align		4
        /*003c*/ 	.byte	0x03, 0x1b
        /*003e*/ 	.short	0x00ff


	//----- nvinfo : EIATTR_MERCURY_ISA_VERSION
	.align		4
        /*0040*/ 	.byte	0x03, 0x5f
        /*0042*/ 	.short	0x0101


	//----- nvinfo : EIATTR_VRC_CTA_INIT_COUNT
	.align		4
        /*0044*/ 	.byte	0x02, 0x4a
	.zero		1
	.zero		1


	//----- nvinfo : EIATTR_EXIT_INSTR_OFFSETS
	.align		4
        /*0048*/ 	.byte	0x04, 0x1c
        /*004a*/ 	.short	(.L_114 - .L_113)


	//   ....[0]....
.L_113:
        /*004c*/ 	.word	0x000000a0


	//   ....[1]....
        /*0050*/ 	.word	0x00000160


	//----- nvinfo : EIATTR_CBANK_PARAM_SIZE
	.align		4
.L_114:
        /*0054*/ 	.byte	0x03, 0x19
        /*0056*/ 	.short	0x0018


	//----- nvinfo : EIATTR_PARAM_CBANK
	.align		4
        /*0058*/ 	.byte	0x04, 0x0a
        /*005a*/ 	.short	(.L_116 - .L_115)
	.align		4
.L_115:
        /*005c*/ 	.word	index@(.nv.constant0._Z17add_block_offsetsPiPKim)
        /*0060*/ 	.short	0x0380
        /*0062*/ 	.short	0x0018


	//----- nvinfo : EIATTR_SW_WAR
	.align		4
.L_116:
        /*0064*/ 	.byte	0x04, 0x36
        /*0066*/ 	.short	(.L_118 - .L_117)
.L_117:
        /*0068*/ 	.word	0x00000008
.L_118:


//--------------------- .nv.info._Z17block_scan_kernelPKiPiS1_m --------------------------
	.section	.nv.info._Z17block_scan_kernelPKiPiS1_m,"",@"SHT_CUDA_INFO"
	.sectionflags	@""
	.align	4


	//----- nvinfo : EIATTR_CUDA_API_VERSION
	.align		4
        /*0000*/ 	.byte	0x04, 0x37
        /*0002*/ 	.short	(.L_120 - .L_119)
.L_119:
        /*0004*/ 	.word	0x00000082


	//----- nvinfo : EIATTR_KPARAM_INFO
	.align		4
.L_120:
        /*0008*/ 	.byte	0x04, 0x17
        /*000a*/ 	.short	(.L_122 - .L_121)
.L_121:
        /*000c*/ 	.word	0x00000000
        /*0010*/ 	.short	0x0003
        /*0012*/ 	.short	0x0018
        /*0014*/ 	.byte	0x00, 0xf0, 0x21, 0x00


	//----- nvinfo : EIATTR_KPARAM_INFO
	.align		4
.L_122:
        /*0018*/ 	.byte	0x04, 0x17
        /*001a*/ 	.short	(.L_124 - .L_123)
.L_123:
        /*001c*/ 	.word	0x00000000
        /*0020*/ 	.short	0x0002
        /*0022*/ 	.short	0x0010
        /*0024*/ 	.byte	0x00, 0xf5, 0x21, 0x00


	//----- nvinfo : EIATTR_KPARAM_INFO
	.align		4
.L_124:
        /*0028*/ 	.byte	0x04, 0x17
        /*002a*/ 	.short	(.L_126 - .L_125)
.L_125:
        /*002c*/ 	.word	0x00000000
        /*0030*/ 	.short	0x0001
        /*0032*/ 	.short	0x0008
        /*0034*/ 	.byte	0x00, 0xf5, 0x21, 0x00


	//----- nvinfo : EIATTR_KPARAM_INFO
	.align		4
.L_126:
        /*0038*/ 	.byte	0x04, 0x17
        /*003a*/ 	.short	(.L_128 - .L_127)
.L_127:
        /*003c*/ 	.word	0x00000000
        /*0040*/ 	.short	0x0000
        /*0042*/ 	.short	0x0000
        /*0044*/ 	.byte	0x00, 0xf5, 0x21, 0x00


	//----- nvinfo : EIATTR_SPARSE_MMA_MASK
	.align		4
.L_128:
        /*0048*/ 	.byte	0x03, 0x50
        /*004a*/ 	.short	0x0000


	//----- nvinfo : EIATTR_MAXREG_COUNT
	.align		4
        /*004c*/ 	.byte	0x03, 0x1b
        /*004e*/ 	.short	0x00ff


	//----- nvinfo : EIATTR_NUM_BARRIERS
	.align		4
        /*0050*/ 	.byte	0x02, 0x4c
        /*0052*/ 	.byte	0x01
	.zero		1


	//----- nvinfo : EIATTR_MERCURY_ISA_VERSION
	.align		4
        /*0054*/ 	.byte	0x03, 0x5f
        /*0056*/ 	.short	0x0101


	//----- nvinfo : EIATTR_VRC_CTA_INIT_COUNT
	.align		4
        /*0058*/ 	.byte	0x02, 0x4a
	.zero		1
	.zero		1


	//----- nvinfo : EIATTR_EXIT_INSTR_OFFSETS
	.align		4
        /*005c*/ 	.byte	0x04, 0x1c
        /*005e*/ 	.short	(.L_130 - .L_129)


	//   ....[0]....
.L_129:
        /*0060*/ 	.word	0x00000340


	//   ....[1]....
        /*0064*/ 	.word	0x00000390


	//----- nvinfo : EIATTR_CRS_STACK_SIZE
	.align		4
.L_130:
        /*0068*/ 	.byte	0x04, 0x1e
        /*006a*/ 	.short	(.L_132 - .L_131)
.L_131:
        /*006c*/ 	.word	0x00000000


	//----- nvinfo : EIATTR_CBANK_PARAM_SIZE
	.align		4
.L_132:
        /*0070*/ 	.byte	0x03, 0x19
        /*0072*/ 	.short	0x0020


	//----- nvinfo : EIATTR_PARAM_CBANK
	.align		4
        /*0074*/ 	.byte	0x04, 0x0a
        /*0076*/ 	.short	(.L_134 - .L_133)
	.align		4
.L_133:
        /*0078*/ 	.word	index@(.nv.constant0._Z17block_scan_kernelPKiPiS1_m)
        /*007c*/ 	.short	0x0380
        /*007e*/ 	.short	0x0020


	//----- nvinfo : EIATTR_SW_WAR
	.align		4
.L_134:
        /*0080*/ 	.byte	0x04, 0x36
        /*0082*/ 	.short	(.L_136 - .L_135)
.L_135:
        /*0084*/ 	.word	0x00000008
.L_136:


//--------------------- .nv.info._Z17compute_predicatePKiPiim --------------------------
	.section	.nv.info._Z17compute_predicatePKiPiim,"",@"SHT_CUDA_INFO"
	.sectionflags	@""
	.align	4


	//----- nvinfo : EIATTR_CUDA_API_VERSION
	.align		4
        /*0000*/ 	.byte	0x04, 0x37
        /*0002*/ 	.short	(.L_138 - .L_137)
.L_137:
        /*0004*/ 	.word	0x00000082


	//----- nvinfo : EIATTR_KPARAM_INFO
	.align		4
.L_138:
        /*0008*/ 	.byte	0x04, 0x17
        /*000a*/ 	.short	(.L_140 - .L_139)
.L_139:
        /*000c*/ 	.word	0x00000000
        /*0010*/ 	.short	0x0003
        /*0012*/ 	.short	0x0018
        /*0014*/ 	.byte	0x00, 0xf0, 0x21, 0x00


	//----- nvinfo : EIATTR_KPARAM_INFO
	.align		4
.L_140:
        /*0018*/ 	.byte	0x04, 0x17
        /*001a*/ 	.short	(.L_142 - .L_141)
.L_141:
        /*001c*/ 	.word	0x00000000
        /*0020*/ 	.short	0x0002
        /*0022*/ 	.short	0x0010
        /*0024*/ 	.byte	0x00, 0xf0, 0x11, 0x00


	//----- nvinfo : EIATTR_KPARAM_INFO
	.align		4
.L_142:
        /*0028*/ 	.byte	0x04, 0x17
        /*002a*/ 	.short	(.L_144 - .L_143)
.L_143:
        /*002c*/ 	.word	0x00000000
        /*0030*/ 	.short	0x0001
        /*0032*/ 	.short	0x0008
        /*0034*/ 	.byte	0x00, 0xf5, 0x21, 0x00


	//----- nvinfo : EIATTR_KPARAM_INFO
	.align		4
.L_144:
        /*0038*/ 	.byte	0x04, 0x17
        /*003a*/ 	.short	(.L_146 - .L_145)
.L_145:
        /*003c*/ 	.word	0x00000000
        /*0040*/ 	.short	0x0000
        /*0042*/ 	.short	0x0000
        /*0044*/ 	.byte	0x00, 0xf5, 0x21, 0x00


	//----- nvinfo : EIATTR_SPARSE_MMA_MASK
	.align		4
.L_146:
        /*0048*/ 	.byte	0x03, 0x50
        /*004a*/ 	.short	0x0000


	//----- nvinfo : EIATTR_MAXREG_COUNT
	.align		4
        /*004c*/ 	.byte	0x03, 0x1b
        /*004e*/ 	.short	0x00ff


	//----- nvinfo : EIATTR_MERCURY_ISA_VERSION
	.align		4
        /*0050*/ 	.byte	0x03, 0x5f
        /*0052*/ 	.short	0x0101


	//----- nvinfo : EIATTR_VRC_CTA_INIT_COUNT
	.align		4
        /*0054*/ 	.byte	0x02, 0x4a
	.zero		1
	.zero		1


	//----- nvinfo : EIATTR_EXIT_INSTR_OFFSETS
	.align		4
        /*0058*/ 	.byte	0x04, 0x1c
        /*005a*/ 	.short	(.L_148 - .L_147)


	//   ....[0]....
.L_147:
        /*005c*/ 	.word	0x00000080


	//   ....[1]....
        /*0060*/ 	.word	0x00000170


	//   ....[2]....
        /*0064*/ 	.word	0x000001a0


	//----- nvinfo : EIATTR_CBANK_PARAM_SIZE
	.align		4
.L_148:
        /*0068*/ 	.byte	0x03, 0x19
        /*006a*/ 	.short	0x0020


	//----- nvinfo : EIATTR_PARAM_CBANK
	.align		4
        /*006c*/ 	.byte	0x04, 0x0a
        /*006e*/ 	.short	(.L_150 - .L_149)
	.align		4
.L_149:
        /*0070*/ 	.word	index@(.nv.constant0._Z17compute_predicatePKiPiim)
        /*0074*/ 	.short	0x0380
        /*0076*/ 	.short	0x0020


	//----- nvinfo : EIATTR_SW_WAR
	.align		4
.L_150:
        /*0078*/ 	.byte	0x04, 0x36
        /*007a*/ 	.short	(.L_152 - .L_151)
.L_151:
        /*007c*/ 	.word	0x00000008
.L_152:


//--------------------- .nv.callgraph             --------------------------
	.section	.nv.callgraph,"",@"SHT_CUDA_CALLGRAPH"
	.align	4
	.sectionentsize	8
	.align		4
        /*0000*/ 	.word	0x00000000
	.align		4
        /*0004*/ 	.word	0xffffffff
	.align		4
        /*0008*/ 	.word	0x00000000
	.align		4
        /*000c*/ 	.word	0xfffffffe
	.align		4
        /*0010*/ 	.word	0x00000000
	.align		4
        /*0014*/ 	.word	0xfffffffd
	.align		4
        /*0018*/ 	.word	0x00000000
	.align		4
        /*001c*/ 	.word	0xfffffffc


//--------------------- .nv.constant4             --------------------------
	.section	.nv.constant4,"a",@progbits
	.align	8
	.align		8
.nv.constant4:
        /*0000*/ 	.dword	_ZN34_INTERNAL_b57af4c3_4_k_cu_7294b2724cuda3std3__45__cpo5beginE
	.align		8
        /*0008*/ 	.dword	_ZN34_INTERNAL_b57af4c3_4_k_cu_7294b2724cuda3std3__45__cpo3endE
	.align		8
        /*0010*/ 	.dword	_ZN34_INTERNAL_b57af4c3_4_k_cu_7294b2724cuda3std3__45__cpo6cbeginE
	.align		8
        /*0018*/ 	.dword	_ZN34_INTERNAL_b57af4c3_4_k_cu_7294b2724cuda3std3__45__cpo4cendE
	.align		8
        /*0020*/ 	.dword	_ZN34_INTERNAL_b57af4c3_4_k_cu_7294b2724cuda3std3__45__cpo6rbeginE
	.align		8
        /*0028*/ 	.dword	_ZN34_INTERNAL_b57af4c3_4_k_cu_7294b2724cuda3std3__45__cpo4rendE
	.align		8
        /*0030*/ 	.dword	_ZN34_INTERNAL_b57af4c3_4_k_cu_7294b2724cuda3std3__45__cpo7crbeginE
	.align		8
        /*0038*/ 	.dword	_ZN34_INTERNAL_b57af4c3_4_k_cu_7294b2724cuda3std3__45__cpo5crendE
	.align		8
        /*0040*/ 	.dword	_ZN34_INTERNAL_b57af4c3_4_k_cu_7294b2724cuda3std3__436_GLOBAL__N__b57af4c3_4_k_cu_7294b2726ignoreE
	.align		8
        /*0048*/ 	.dword	_ZN34_INTERNAL_b57af4c3_4_k_cu_7294b2724cuda3std3__419piecewise_constructE
	.align		8
        /*0050*/ 	.dword	_ZN34_INTERNAL_b57af4c3_4_k_cu_7294b2724cuda3std3__48in_placeE
	.align		8
        /*0058*/ 	.dword	_ZN34_INTERNAL_b57af4c3_4_k_cu_7294b2724cuda3std3__420unreachable_sentinelE
	.align		8
        /*0060*/ 	.dword	_ZN34_INTERNAL_b57af4c3_4_k_cu_7294b2724cuda3std3__47nulloptE
	.align		8
        /*0068*/ 	.dword	_ZN34_INTERNAL_b57af4c3_4_k_cu_7294b2724cuda3std3__48unexpectE
	.align		8
        /*0070*/ 	.dword	_ZN34_INTERNAL_b57af4c3_4_k_cu_7294b2724cuda3std6ranges3__45__cpo4swapE
	.align		8
        /*0078*/ 	.dword	_ZN34_INTERNAL_b57af4c3_4_k_cu_7294b2724cuda3std6ranges3__45__cpo9iter_moveE
	.align		8
        /*0080*/ 	.dword	_ZN34_INTERNAL_b57af4c3_4_k_cu_7294b2724cuda3std6ranges3__45__cpo5beginE
	.align		8
        /*0088*/ 	.dword	_ZN34_INTERNAL_b57af4c3_4_k_cu_7294b2724cuda3std6ranges3__45__cpo3endE
	.align		8
        /*0090*/ 	.dword	_ZN34_INTERNAL_b57af4c3_4_k_cu_7294b2724cuda3std6ranges3__45__cpo6cbeginE
	.align		8
        /*0098*/ 	.dword	_ZN34_INTERNAL_b57af4c3_4_k_cu_7294b2724cuda3std6ranges3__45__cpo4cendE
	.align		8
        /*00a0*/ 	.dword	_ZN34_INTERNAL_b57af4c3_4_k_cu_7294b2724cuda3std6ranges3__45__cpo7advanceE
	.align		8
        /*00a8*/ 	.dword	_ZN34_INTERNAL_b57af4c3_4_k_cu_7294b2724cuda3std6ranges3__45__cpo9iter_swapE
	.align		8
        /*00b0*/ 	.dword	_ZN34_INTERNAL_b57af4c3_4_k_cu_7294b2724cuda3std6ranges3__45__cpo4nextE
	.align		8
        /*00b8*/ 	.dword	_ZN34_INTERNAL_b57af4c3_4_k_cu_7294b2724cuda3std6ranges3__45__cpo4prevE
	.align		8
        /*00c0*/ 	.dword	_ZN34_INTERNAL_b57af4c3_4_k_cu_7294b2724cuda3std6ranges3__45__cpo4dataE
	.align		8
        /*00c8*/ 	.dword	_ZN34_INTERNAL_b57af4c3_4_k_cu_7294b2724cuda3std6ranges3__45__cpo5cdataE
	.align		8
        /*00d0*/ 	.dword	_ZN34_INTERNAL_b57af4c3_4_k_cu_7294b2724cuda3std6ranges3__45__cpo4sizeE
	.align		8
        /*00d8*/ 	.dword	_ZN34_INTERNAL_b57af4c3_4_k_cu_7294b2724cuda3std6ranges3__45__cpo5ssizeE
	.align		8
        /*00e0*/ 	.dword	_ZN34_INTERNAL_b57af4c3_4_k_cu_7294b2724cuda3std6ranges3__45__cpo8distanceE
	.align		8
        /*00e8*/ 	.dword	_ZN34_INTERNAL_b57af4c3_4_k_cu_7294b2726thrust24THRUST_300001_SM_1000_NS8cuda_cub3parE
	.align		8
        /*00f0*/ 	.dword	_ZN34_INTERNAL_b57af4c3_4_k_cu_7294b2726thrust24THRUST_300001_SM_1000_NS8cuda_cub10par_nosyncE
	.align		8
        /*00f8*/ 	.dword	_ZN34_INTERNAL_b57af4c3_4_k_cu_7294b2726thrust24THRUST_300001_SM_1000_NS6system6detail10sequential3seqE
	.align		8
        /*0100*/ 	.dword	_ZN34_INTERNAL_b57af4c3_4_k_cu_7294b2726thrust24THRUST_300001_SM_1000_NS6system3cpp3parE
	.align		8
        /*0108*/ 	.dword	_ZN34_INTERNAL_b57af4c3_4_k_cu_7294b2726thrust24THRUST_300001_SM_1000_NS12placeholders2_1E
	.align		8
        /*0110*/ 	.dword	_ZN34_INTERNAL_b57af4c3_4_k_cu_7294b2726thrust24THRUST_300001_SM_1000_NS12placeholders2_2E
	.align		8
        /*0118*/ 	.dword	_ZN34_INTERNAL_b57af4c3_4_k_cu_7294b2726thrust24THRUST_300001_SM_1000_NS12placeholders2_3E
	.align		8
        /*0120*/ 	.dword	_ZN34_INTERNAL_b57af4c3_4_k_cu_7294b2726thrust24THRUST_300001_SM_1000_NS12placeholders2_4E
	.align		8
        /*0128*/ 	.dword	_ZN34_INTERNAL_b57af4c3_4_k_cu_7294b2726thrust24THRUST_300001_SM_1000_NS12placeholders2_5E
	.align		8
        /*0130*/ 	.dword	_ZN34_INTERNAL_b57af4c3_4_k_cu_7294b2726thrust24THRUST_300001_SM_1000_NS12placeholders2_6E
	.align		8
        /*0138*/ 	.dword	_ZN34_INTERNAL_b57af4c3_4_k_cu_7294b2726thrust24THRUST_300001_SM_1000_NS12placeholders2_7E
	.align		8
        /*0140*/ 	.dword	_ZN34_INTERNAL_b57af4c3_4_k_cu_7294b2726thrust24THRUST_300001_SM_1000_NS12placeholders2_8E
	.align		8
        /*0148*/ 	.dword	_ZN34_INTERNAL_b57af4c3_4_k_cu_7294b2726thrust24THRUST_300001_SM_1000_NS12placeholders2_9E
	.align		8
        /*0150*/ 	.dword	_ZN34_INTERNAL_b57af4c3_4_k_cu_7294b2726thrust24THRUST_300001_SM_1000_NS12placeholders3_10E
	.align		8
        /*0158*/ 	.dword	_ZN34_INTERNAL_b57af4c3_4_k_cu_7294b2726thrust24THRUST_300001_SM_1000_NS3seqE
	.align		8
        /*0160*/ 	.dword	_ZN34_INTERNAL_b57af4c3_4_k_cu_7294b2726thrust24THRUST_300001_SM_1000_NS6deviceE


//--------------------- .text._ZN3cub18CUB_300001_SM_10006detail11EmptyKernelIvEEvv --------------------------
	.section	.text._ZN3cub18CUB_300001_SM_10006detail11EmptyKernelIvEEvv,"ax",@progbits
	.align	128
        .global         _ZN3cub18CUB_300001_SM_10006detail11EmptyKernelIvEEvv
        .type           _ZN3cub18CUB_300001_SM_10006detail11EmptyKernelIvEEvv,@function
        .size           _ZN3cub18CUB_300001_SM_10006detail11EmptyKernelIvEEvv,(.L_x_10 - _ZN3cub18CUB_300001_SM_10006detail11EmptyKernelIvEEvv)
        .other          _ZN3cub18CUB_300001_SM_10006detail11EmptyKernelIvEEvv,@"STO_CUDA_ENTRY STV_DEFAULT"
_ZN3cub18CUB_300001_SM_10006detail11EmptyKernelIvEEvv:
.text._ZN3cub18CUB_300001_SM_10006detail11EmptyKernelIvEEvv:
[----:B------:R-:W-:Y:S01]  /*0000*/  LDC R1, c[0x0][0x37c] ;  /* 0x0000df00ff017b82 */ /* 0x000fe20000000800 */
[----:B------:R-:W-:Y:S05]  /*0010*/  EXIT ;  /* 0x000000000000794d */ /* 0x000fea0003800000 */
.L_x_0:
[----:B------:R-:W-:-:S00]  /*0020*/  BRA `(.L_x_0) ;  /* 0xfffffffc00fc7947 */ /* 0x000fc0000383ffff */
[----:B------:R-:W-:-:S00]  /*0030*/  NOP ;  /* 0x0000000000007918 */ /* 0x000fc00000000000 */
        /* <DEDUP_REMOVED lines=12> */
.L_x_10:


//--------------------- .text._Z7scatterPKiPiS0_S0_imi --------------------------
	.section	.text._Z7scatterPKiPiS0_S0_imi,"ax",@progbits
	.align	128
        .global         _Z7scatterPKiPiS0_S0_imi
        .type           _Z7scatterPKiPiS0_S0_imi,@function
        .size           _Z7scatterPKiPiS0_S0_imi,(.L_x_11 - _Z7scatterPKiPiS0_S0_imi)
        .other          _Z7scatterPKiPiS0_S0_imi,@"STO_CUDA_ENTRY STV_DEFAULT"
_Z7scatterPKiPiS0_S0_imi:
.text._Z7scatterPKiPiS0_S0_imi:
[----:B------:R-:W-:Y:S01]  /*0000*/  LDC R1, c[0x0][0x37c] ;  /* 0x0000df00ff017b82 */ /* 0x000fe20000000800 */
[----:B------:R-:W0:Y:S07]  /*0010*/  S2R R3, SR_TID.X ;  /* 0x0000000000037919 */ /* 0x000e2e0000002100 */
[----:B------:R-:W0:Y:S01]  /*0020*/  S2UR UR4, SR_CTAID.X ;  /* 0x00000000000479c3 */ /* 0x000e220000002500 */
[----:B------:R-:W1:Y:S07]  /*0030*/  LDCU.64 UR6, c[0x0][0x3a8] ;  /* 0x00007500ff0677ac */ /* 0x000e6e0008000a00 */
[----:B------:R-:W0:Y:S02]  /*0040*/  LDC R0, c[0x0][0x360] ;  /* 0x0000d800ff007b82 */ /* 0x000e240000000800 */
[----:B0-----:R-:W-:-:S05]  /*0050*/  IMAD R0, R0, UR4, R3 ;  /* 0x0000000400007c24 */ /* 0x001fca000f8e0203 */
[----:B-1----:R-:W-:-:S04]  /*0060*/  ISETP.GE.U32.AND P0, PT, R0, UR6, PT ;  /* 0x0000000600007c0c */ /* 0x002fc8000bf06070 */
[----:B------:R-:W-:-:S13]  /*0070*/  ISETP.GE.U32.AND.EX P0, PT, RZ, UR7, PT, P0 ;  /* 0x00000007ff007c0c */ /* 0x000fda000bf06100 */
[----:B------:R-:W-:Y:S05]  /*0080*/  @P0 EXIT ;  /* 0x000000000000094d */ /* 0x000fea0003800000 */
[----:B------:R-:W0:Y:S01]  /*0090*/  LDCU.64 UR6, c[0x0][0x390] ;  /* 0x00007200ff0677ac */ /* 0x000e220008000a00 */
[----:B------:R-:W-:Y:S01]  /*00a0*/  IMAD.SHL.U32 R8, R0, 0x4, RZ ;  /* 0x0000000400087824 */ /* 0x000fe200078e00ff */
[----:B------:R-:W-:Y:S01]  /*00b0*/  SHF.R.U32.HI R9, RZ, 0x1e, R0 ;  /* 0x0000001eff097819 */ /* 0x000fe20000011600 */
[----:B------:R-:W1:Y:S03]  /*00c0*/  LDCU.64 UR4, c[0x0][0x358] ;  /* 0x00006b00ff0477ac */ /* 0x000e660008000a00 */
[----:B0-----:R-:W-:-:S04]  /*00d0*/  IADD3 R2, P0, PT, R8, UR6, RZ ;  /* 0x0000000608027c10 */ /* 0x001fc8000ff1e0ff */
[----:B------:R-:W-:-:S05]  /*00e0*/  IADD3.X R3, PT, PT, R9, UR7, RZ, P0, !PT ;  /* 0x0000000709037c10 */ /* 0x000fca00087fe4ff */
[----:B-1----:R-:W2:Y:S02]  /*00f0*/  LDG.E R2, desc[UR4][R2.64] ;  /* 0x0000000402027981 */ /* 0x002ea4000c1e1900 */
[----:B--2---:R-:W-:-:S13]  /*0100*/  ISETP.NE.AND P0, PT, R2, RZ, PT ;  /* 0x000000ff0200720c */ /* 0x004fda0003f05270 */
[----:B------:R-:W-:Y:S05]  /*0110*/  @P0 BRA `(.L_x_1) ;  /* 0x00000000003c0947 */ /* 0x000fea0003800000 */
[----:B------:R-:W0:Y:S01]  /*0120*/  LDCU.64 UR6, c[0x0][0x398] ;  /* 0x00007300ff0677ac */ /* 0x000e220008000a00 */
[----:B------:R-:W1:Y:S01]  /*0130*/  LDCU.128 UR8, c[0x0][0x380] ;  /* 0x00007000ff0877ac */ /* 0x000e620008000c00 */
[----:B0-----:R-:W-:-:S04]  /*0140*/  IADD3 R4, P0, PT, R8, UR6, RZ ;  /* 0x0000000608047c10 */ /* 0x001fc8000ff1e0ff */
[----:B------:R-:W-:-:S06]  /*0150*/  IADD3.X R5, PT, PT, R9, UR7, RZ, P0, !PT ;  /* 0x0000000709057c10 */ /* 0x000fcc00087fe4ff */
[----:B------:R-:W2:Y:S01]  /*0160*/  LDG.E R5, desc[UR4][R4.64] ;  /* 0x0000000404057981 */ /* 0x000ea2000c1e1900 */
[----:B-1----:R-:W-:-:S04]  /*0170*/  IADD3 R2, P0, PT, R8, UR8, RZ ;  /* 0x0000000808027c10 */ /* 0x002fc8000ff1e0ff */
[----:B------:R-:W-:-:S06]  /*0180*/  IADD3.X R3, PT, PT, R9, UR9, RZ, P0, !PT ;  /* 0x0000000909037c10 */ /* 0x000fcc00087fe4ff */
[----:B------:R-:W3:Y:S01]  /*0190*/  LDG.E R3, desc[UR4][R2.64] ;  /* 0x0000000402037981 */ /* 0x000ee2000c1e1900 */
[----:B--2---:R-:W-:Y:S02]  /*01a0*/  IADD3 R7, P0, PT, R0, -R5, RZ ;  /* 0x8000000500077210 */ /* 0x004fe40007f1e0ff */
[----:B------:R-:W-:Y:S02]  /*01b0*/  SHF.R.S32.HI R0, RZ, 0x1f, R5 ;  /* 0x0000001fff007819 */ /* 0x000fe40000011405 */
[----:B------:R-:W-:-:S03]  /*01c0*/  LEA R6, P1, R7, UR10, 0x2 ;  /* 0x0000000a07067c11 */ /* 0x000fc6000f8210ff */
[----:B------:R-:W-:-:S05]  /*01d0*/  IMAD.X R0, RZ, RZ, ~R0, P0 ;  /* 0x000000ffff007224 */ /* 0x000fca00000e0e00 */
[----:B------:R-:W-:-:S05]  /*01e0*/  LEA.HI.X R7, R7, UR11, R0, 0x2, P1 ;  /* 0x0000000b07077c11 */ /* 0x000fca00088f1400 */
[----:B---3--:R-:W-:Y:S01]  /*01f0*/  STG.E desc[UR4][R6.64], R3 ;  /* 0x0000000306007986 */ /* 0x008fe2000c101904 */
[----:B------:R-:W-:Y:S05]  /*0200*/  EXIT ;  /* 0x000000000000794d */ /* 0x000fea0003800000 */
.L_x_1:
[----:B------:R-:W0:Y:S01]  /*0210*/  LDCU.64 UR8, c[0x0][0x398] ;  /* 0x00007300ff0877ac */ /* 0x000e220008000a00 */
[----:B------:R-:W1:Y:S01]  /*0220*/  LDC.64 R2, c[0x0][0x388] ;  /* 0x0000e200ff027b82 */ /* 0x000e620000000a00 */
[----:B------:R-:W2:Y:S01]  /*0230*/  LDCU.64 UR6, c[0x0][0x380] ;  /* 0x00007000ff0677ac */ /* 0x000ea20008000a00 */
[----:B0-----:R-:W-:-:S04]  /*0240*/  IADD3 R6, P0, PT, R8, UR8, RZ ;  /* 0x0000000808067c10 */ /* 0x001fc8000ff1e0ff */
[C---:B------:R-:W-:Y:S02]  /*0250*/  IADD3.X R7, PT, PT, R9.reuse, UR9, RZ, P0, !PT ;  /* 0x0000000909077c10 */ /* 0x040fe400087fe4ff */
[----:B--2---:R-:W-:Y:S01]  /*0260*/  IADD3 R4, P0, PT, R8, UR6, RZ ;  /* 0x0000000608047c10 */ /* 0x004fe2000ff1e0ff */
[----:B------:R-:W0:Y:S02]  /*0270*/  LDCU UR6, c[0x0][0x3b0] ;  /* 0x00007600ff0677ac */ /* 0x000e240008000800 */
[----:B------:R-:W0:Y:S01]  /*0280*/  LDG.E R6, desc[UR4][R6.64] ;  /* 0x0000000406067981 */ /* 0x000e22000c1e1900 */
[----:B------:R-:W-:-:S06]  /*0290*/  IADD3.X R5, PT, PT, R9, UR7, RZ, P0, !PT ;  /* 0x0000000709057c10 */ /* 0x000fcc00087fe4ff */
[----:B------:R-:W2:Y:S01]  /*02a0*/  LDG.E R5, desc[UR4][R4.64] ;  /* 0x0000000404057981 */ /* 0x000ea2000c1e1900 */
[----:B0-----:R-:W-:-:S04]  /*02b0*/  VIADD R9, R6, UR6 ;  /* 0x0000000606097c36 */ /* 0x001fc80008000000 */
[----:B-1----:R-:W-:-:S05]  /*02c0*/  IMAD.WIDE R2, R9, 0x4, R2 ;  /* 0x0000000409027825 */ /* 0x002fca00078e0202 */
[----:B--2---:R-:W-:Y:S01]  /*02d0*/  STG.E desc[UR4][R2.64], R5 ;  /* 0x0000000502007986 */ /* 0x004fe2000c101904 */
[----:B------:R-:W-:Y:S05]  /*02e0*/  EXIT ;  /* 0x000000000000794d */ /* 0x000fea0003800000 */
.L_x_2:
        /* <DEDUP_REMOVED lines=9> */
.L_x_11:


//--------------------- .text._Z17add_block_offsetsPiPKim --------------------------
	.section	.text._Z17add_block_offsetsPiPKim,"ax",@progbits
	.align	128
        .global         _Z17add_block_offsetsPiPKim
        .type           _Z17add_block_offsetsPiPKim,@function
        .size           _Z17add_block_offsetsPiPKim,(.L_x_12 - _Z17add_block_offsetsPiPKim)
        .other          _Z17add_block_offsetsPiPKim,@"STO_CUDA_ENTRY STV_DEFAULT"
_Z17add_block_offsetsPiPKim:
.text._Z17add_block_offsetsPiPKim:
[----:B------:R-:W-:Y:S01]  /*0000*/  LDC R1, c[0x0][0x37c] ;  /* 0x0000df00ff017b82 */ /* 0x000fe20000000800 */
[----:B------:R-:W0:Y:S01]  /*0010*/  S2R R5, SR_CTAID.X ;  /* 0x0000000000057919 */ /* 0x000e220000002500 */
[----:B------:R-:W0:Y:S01]  /*0020*/  LDCU UR4, c[0x0][0x360] ;  /* 0x00006c00ff0477ac */ /* 0x000e220008000800 */
[----:B------:R-:W0:Y:S01]  /*0030*/  S2R R0, SR_TID.X ;  /* 0x0000000000007919 */ /* 0x000e220000002100 */
[----:B------:R-:W1:Y:S01]  /*0040*/  LDCU.64 UR6, c[0x0][0x390] ;  /* 0x00007200ff0677ac */ /* 0x000e620008000a00 */
[----:B0-----:R-:W-:-:S05]  /*0050*/  IMAD R0, R5, UR4, R0 ;  /* 0x0000000405007c24 */ /* 0x001fca000f8e0200 */
[----:B-1----:R-:W-:Y:S02]  /*0060*/  ISETP.GE.U32.AND P0, PT, R0, UR6, PT ;  /* 0x0000000600007c0c */ /* 0x002fe4000bf06070 */
[----:B------:R-:W-:-:S04]  /*0070*/  SHF.R.S32.HI R7, RZ, 0x1f, R0 ;  /* 0x0000001fff077819 */ /* 0x000fc80000011400 */
[----:B------:R-:W-:-:S04]  /*0080*/  ISETP.GE.U32.AND.EX P0, PT, R7, UR7, PT, P0 ;  /* 0x0000000707007c0c */ /* 0x000fc8000bf06100 */
[----:B------:R-:W-:-:S13]  /*0090*/  ISETP.EQ.OR P0, PT, R5, RZ, P0 ;  /* 0x000000ff0500720c */ /* 0x000fda0000702670 */
[----:B------:R-:W-:Y:S05]  /*00a0*/  @P0 EXIT ;  /* 0x000000000000094d */ /* 0x000fea0003800000 */
[----:B------:R-:W0:Y:S01]  /*00b0*/  LDC.64 R2, c[0x0][0x388] ;  /* 0x0000e200ff027b82 */ /* 0x000e220000000a00 */
[----:B------:R-:W1:Y:S01]  /*00c0*/  LDCU.64 UR6, c[0x0][0x380] ;  /* 0x00007000ff0677ac */ /* 0x000e620008000a00 */
[----:B------:R-:W-:Y:S01]  /*00d0*/  VIADD R5, R5, 0xffffffff ;  /* 0xffffffff05057836 */ /* 0x000fe20000000000 */
[----:B------:R-:W2:Y:S01]  /*00e0*/  LDCU.64 UR4, c[0x0][0x358] ;  /* 0x00006b00ff0477ac */ /* 0x000ea20008000a00 */
[C---:B-1----:R-:W-:Y:S02]  /*00f0*/  LEA R4, P0, R0.reuse, UR6, 0x2 ;  /* 0x0000000600047c11 */ /* 0x042fe4000f8010ff */
[----:B0-----:R-:W-:Y:S02]  /*0100*/  IMAD.WIDE.U32 R2, R5, 0x4, R2 ;  /* 0x0000000405027825 */ /* 0x001fe400078e0002 */
[----:B------:R-:W-:-:S04]  /*0110*/  LEA.HI.X R5, R0, UR7, R7, 0x2, P0 ;  /* 0x0000000700057c11 */ /* 0x000fc800080f1407 */
[----:B--2---:R-:W2:Y:S04]  /*0120*/  LDG.E R2, desc[UR4][R2.64] ;  /* 0x0000000402027981 */ /* 0x004ea8000c1e1900 */
[----:B------:R-:W2:Y:S02]  /*0130*/  LDG.E R7, desc[UR4][R4.64] ;  /* 0x0000000404077981 */ /* 0x000ea4000c1e1900 */
[----:B--2---:R-:W-:-:S05]  /*0140*/  IMAD.IADD R7, R2, 0x1, R7 ;  /* 0x0000000102077824 */ /* 0x004fca00078e0207 */
[----:B------:R-:W-:Y:S01]  /*0150*/  STG.E desc[UR4][R4.64], R7 ;  /* 0x0000000704007986 */ /* 0x000fe2000c101904 */
[----:B------:R-:W-:Y:S05]  /*0160*/  EXIT ;  /* 0x000000000000794d */ /* 0x000fea0003800000 */
.L_x_3:
        /* <DEDUP_REMOVED lines=9> */
.L_x_12:


//--------------------- .text._Z17block_scan_kernelPKiPiS1_m --------------------------
	.section	.text._Z17block_scan_kernelPKiPiS1_m,"ax",@progbits
	.align	128
        .global         _Z17block_scan_kernelPKiPiS1_m
        .type           _Z17block_scan_kernelPKiPiS1_m,@function
        .size           _Z17block_scan_kernelPKiPiS1_m,(.L_x_13 - _Z17block_scan_kernelPKiPiS1_m)
        .other          _Z17block_scan_kernelPKiPiS1_m,@"STO_CUDA_ENTRY STV_DEFAULT"
_Z17block_scan_kernelPKiPiS1_m:
.text._Z17block_scan_kernelPKiPiS1_m:
[----:B------:R-:W-:Y:S01]  /*0000*/  LDC R1, c[0x0][0x37c] ;  /* 0x0000df00ff017b82 */ /* 0x000fe20000000800 */
[----:B------:R-:W0:Y:S01]  /*0010*/  S2R R6, SR_TID.X ;  /* 0x0000000000067919 */ /* 0x000e220000002100 */
[----:B------:R-:W0:Y:S01]  /*0020*/  LDCU UR8, c[0x0][0x360] ;  /* 0x00006c00ff0877ac */ /* 0x000e220008000800 */
[----:B------:R-:W-:Y:S01]  /*0030*/  IMAD.MOV.U32 R4, RZ, RZ, RZ ;  /* 0x000000ffff047224 */ /* 0x000fe200078e00ff */
[----:B------:R-:W0:Y:S01]  /*0040*/  S2R R9, SR_CTAID.X ;  /* 0x0000000000097919 */ /* 0x000e220000002500 */
[----:B------:R-:W1:Y:S01]  /*0050*/  LDCU.64 UR4, c[0x0][0x398] ;  /* 0x00007300ff0477ac */ /* 0x000e620008000a00 */
[----:B------:R-:W2:Y:S01]  /*0060*/  LDCU.64 UR6, c[0x0][0x358] ;  /* 0x00006b00ff0677ac */ /* 0x000ea20008000a00 */
[----:B0-----:R-:W-:-:S05]  /*0070*/  IMAD R0, R9, UR8, R6 ;  /* 0x0000000809007c24 */ /* 0x001fca000f8e0206 */
[----:B-1----:R-:W-:Y:S02]  /*0080*/  ISETP.GE.U32.AND P0, PT, R0, UR4, PT ;  /* 0x0000000400007c0c */ /* 0x002fe4000bf06070 */
[----:B------:R-:W-:-:S04]  /*0090*/  SHF.R.S32.HI R11, RZ, 0x1f, R0 ;  /* 0x0000001fff0b7819 */ /* 0x000fc80000011400 */
[----:B------:R-:W-:-:S13]  /*00a0*/  ISETP.GE.U32.AND.EX P0, PT, R11, UR5, PT, P0 ;  /* 0x000000050b007c0c */ /* 0x000fda000bf06100 */
[----:B------:R-:W0:Y:S02]  /*00b0*/  @!P0 LDC.64 R2, c[0x0][0x380] ;  /* 0x0000e000ff028b82 */ /* 0x000e240000000a00 */
[----:B0-----:R-:W-:-:S04]  /*00c0*/  @!P0 LEA R2, P1, R0, R2, 0x2 ;  /* 0x0000000200028211 */ /* 0x001fc800078210ff */
[----:B------:R-:W-:-:S05]  /*00d0*/  @!P0 LEA.HI.X R3, R0, R3, R11, 0x2, P1 ;  /* 0x0000000300038211 */ /* 0x000fca00008f140b */
[----:B--2---:R-:W2:Y:S01]  /*00e0*/  @!P0 LDG.E R4, desc[UR6][R2.64] ;  /* 0x0000000602048981 */ /* 0x004ea2000c1e1900 */
[----:B------:R-:W0:Y:S01]  /*00f0*/  S2UR UR5, SR_CgaCtaId ;  /* 0x00000000000579c3 */ /* 0x000e220000008800 */
[----:B------:R-:W-:Y:S01]  /*0100*/  UMOV UR4, 0x400 ;  /* 0x0000040000047882 */ /* 0x000fe20000000000 */
[----:B------:R-:W-:Y:S02]  /*0110*/  UISETP.GE.U32.AND UP0, UPT, UR8, 0x2, UPT ;  /* 0x000000020800788c */ /* 0x000fe4000bf06070 */
[----:B0-----:R-:W-:-:S06]  /*0120*/  ULEA UR4, UR5, UR4, 0x18 ;  /* 0x0000000405047291 */ /* 0x001fcc000f8ec0ff */
[----:B------:R-:W-:-:S05]  /*0130*/  LEA R5, R6, UR4, 0x2 ;  /* 0x0000000406057c11 */ /* 0x000fca000f8e10ff */
[----:B--2---:R0:W-:Y:S01]  /*0140*/  STS [R5], R4 ;  /* 0x0000000405007388 */ /* 0x0041e20000000800 */
[----:B------:R-:W-:Y:S06]  /*0150*/  BAR.SYNC.DEFER_BLOCKING 0x0 ;  /* 0x0000000000007b1d */ /* 0x000fec0000010000 */
[----:B------:R-:W-:Y:S05]  /*0160*/  BRA.U !UP0, `(.L_x_4) ;  /* 0x0000000108387547 */ /* 0x000fea000b800000 */
[----:B------:R-:W-:-:S05]  /*0170*/  UMOV UR5, 0x1 ;  /* 0x0000000100057882 */ /* 0x000fca0000000000 */
.L_x_5:
[----:B------:R-:W-:Y:S01]  /*0180*/  ISETP.GE.U32.AND P0, PT, R6, UR5, PT ;  /* 0x0000000506007c0c */ /* 0x000fe2000bf06070 */
[----:B-1----:R-:W-:-:S12]  /*0190*/  IMAD.MOV.U32 R2, RZ, RZ, RZ ;  /* 0x000000ffff027224 */ /* 0x002fd800078e00ff */
[----:B------:R-:W-:Y:S01]  /*01a0*/  @P0 VIADD R3, R6, -UR5 ;  /* 0x8000000506030c36 */ /* 0x000fe20008000000 */
[----:B------:R-:W-:-:S04]  /*01b0*/  USHF.L.U32 UR5, UR5, 0x1, URZ ;  /* 0x0000000105057899 */ /* 0x000fc800080006ff */
[----:B------:R-:W-:Y:S01]  /*01c0*/  @P0 LEA R3, R3, UR4, 0x2 ;  /* 0x0000000403030c11 */ /* 0x000fe2000f8e10ff */
[----:B------:R-:W-:-:S04]  /*01d0*/  UISETP.GE.U32.AND UP0, UPT, UR5, UR8, UPT ;  /* 0x000000080500728c */ /* 0x000fc8000bf06070 */
[----:B------:R-:W-:Y:S01]  /*01e0*/  @P0 LDS R2, [R3] ;  /* 0x0000000003020984 */ /* 0x000fe20000000800 */
[----:B------:R-:W-:Y:S06]  /*01f0*/  BAR.SYNC.DEFER_BLOCKING 0x0 ;  /* 0x0000000000007b1d */ /* 0x000fec0000010000 */
[----:B------:R-:W1:Y:S02]  /*0200*/  LDS R7, [R5] ;  /* 0x0000000005077984 */ /* 0x000e640000000800 */
[----:B-1----:R-:W-:-:S05]  /*0210*/  IMAD.IADD R2, R7, 0x1, R2 ;  /* 0x0000000107027824 */ /* 0x002fca00078e0202 */
[----:B------:R1:W-:Y:S01]  /*0220*/  STS [R5], R2 ;  /* 0x0000000205007388 */ /* 0x0003e20000000800 */
[----:B------:R-:W-:Y:S06]  /*0230*/  BAR.SYNC.DEFER_BLOCKING 0x0 ;  /* 0x0000000000007b1d */ /* 0x000fec0000010000 */
[----:B------:R-:W-:Y:S05]  /*0240*/  BRA.U !UP0, `(.L_x_5) ;  /* 0xfffffffd08cc7547 */ /* 0x000fea000b83ffff */
.L_x_4:
[----:B------:R-:W2:Y:S01]  /*0250*/  LDCU.64 UR4, c[0x0][0x398] ;  /* 0x00007300ff0477ac */ /* 0x000ea20008000a00 */
[----:B------:R-:W-:Y:S01]  /*0260*/  BSSY.RECONVERGENT B0, `(.L_x_6) ;  /* 0x000000b000007945 */ /* 0x000fe20003800200 */
[----:B--2---:R-:W-:-:S04]  /*0270*/  ISETP.GE.U32.AND P0, PT, R0, UR4, PT ;  /* 0x0000000400007c0c */ /* 0x004fc8000bf06070 */
[----:B------:R-:W-:-:S13]  /*0280*/  ISETP.GE.U32.AND.EX P0, PT, R11, UR5, PT, P0 ;  /* 0x000000050b007c0c */ /* 0x000fda000bf06100 */
[----:B------:R-:W-:Y:S05]  /*0290*/  @P0 BRA `(.L_x_7) ;  /* 0x00000000001c0947 */ /* 0x000fea0003800000 */
[----:B------:R-:W-:Y:S01]  /*02a0*/  ISETP.NE.AND P0, PT, R6, RZ, PT ;  /* 0x000000ff0600720c */ /* 0x000fe20003f05270 */
[----:B------:R-:W-:Y:S01]  /*02b0*/  IMAD.MOV.U32 R7, RZ, RZ, RZ ;  /* 0x000000ffff077224 */ /* 0x000fe200078e00ff */
[----:B------:R-:W1:Y:S11]  /*02c0*/  LDCU.64 UR4, c[0x0][0x388] ;  /* 0x00007100ff0477ac */ /* 0x000e760008000a00 */
[----:B------:R-:W2:Y:S01]  /*02d0*/  @P0 LDS R7, [R5+-0x4] ;  /* 0xfffffc0005070984 */ /* 0x000ea20000000800 */
[----:B-1----:R-:W-:-:S04]  /*02e0*/  LEA R2, P0, R0, UR4, 0x2 ;  /* 0x0000000400027c11 */ /* 0x002fc8000f8010ff */
[----:B------:R-:W-:-:S05]  /*02f0*/  LEA.HI.X R3, R0, UR5, R11, 0x2, P0 ;  /* 0x0000000500037c11 */ /* 0x000fca00080f140b */
[----:B--2---:R2:W-:Y:S04]  /*0300*/  STG.E desc[UR6][R2.64], R7 ;  /* 0x0000000702007986 */ /* 0x0045e8000c101906 */
.L_x_7:
[----:B------:R-:W-:Y:S05]  /*0310*/  BSYNC.RECONVERGENT B0 ;  /* 0x0000000000007941 */ /* 0x000fea0003800200 */
.L_x_6:
[----:B------:R-:W-:-:S06]  /*0320*/  UIADD3 UR4, UPT, UPT, UR8, -0x1, URZ ;  /* 0xffffffff08047890 */ /* 0x000fcc000fffe0ff */
[----:B------:R-:W-:-:S13]  /*0330*/  ISETP.NE.AND P0, PT, R6, UR4, PT ;  /* 0x0000000406007c0c */ /* 0x000fda000bf05270 */
[----:B------:R-:W-:Y:S05]  /*0340*/  @P0 EXIT ;  /* 0x000000000000094d */ /* 0x000fea0003800000 */
[----:B01----:R-:W0:Y:S01]  /*0350*/  LDS R5, [R5] ;  /* 0x0000000005057984 */ /* 0x003e220000000800 */
[----:B--2---:R-:W1:Y:S02]  /*0360*/  LDC.64 R2, c[0x0][0x390] ;  /* 0x0000e400ff027b82 */ /* 0x004e640000000a00 */
[----:B-1----:R-:W-:-:S05]  /*0370*/  IMAD.WIDE.U32 R2, R9, 0x4, R2 ;  /* 0x0000000409027825 */ /* 0x002fca00078e0002 */
[----:B0-----:R-:W-:Y:S01]  /*0380*/  STG.E desc[UR6][R2.64], R5 ;  /* 0x0000000502007986 */ /* 0x001fe2000c101906 */
[----:B------:R-:W-:Y:S05]  /*0390*/  EXIT ;  /* 0x000000000000794d */ /* 0x000fea0003800000 */
.L_x_8:
        /* <DEDUP_REMOVED lines=14> */
.L_x_13:


//--------------------- .text._Z17compute_predicatePKiPiim --------------------------
	.section	.text._Z17compute_predicatePKiPiim,"ax",@progbits
	.align	128
        .global         _Z17compute_predicatePKiPiim
        .type           _Z17compute_predicatePKiPiim,@function
        .size           _Z17compute_predicatePKiPiim,(.L_x_14 - _Z17compute_predicatePKiPiim)
        .other          _Z17compute_predicatePKiPiim,@"STO_CUDA_ENTRY STV_DEFAULT"
_Z17compute_predicatePKiPiim:
.text._Z17compute_predicatePKiPiim:
        /* <DEDUP_REMOVED lines=9> */
[----:B------:R-:W0:Y:S01]  /*0090*/  LDCU.128 UR8, c[0x0][0x380] ;  /* 0x00007000ff0877ac */ /* 0x000e220008000c00 */
[----:B------:R-:W-:Y:S01]  /*00a0*/  IMAD.SHL.U32 R2, R0, 0x4, RZ ;  /* 0x0000000400027824 */ /* 0x000fe200078e00ff */
[----:B------:R-:W-:Y:S01]  /*00b0*/  SHF.R.U32.HI R3, RZ, 0x1e, R0 ;  /* 0x0000001eff037819 */ /* 0x000fe20000011600 */
[----:B------:R-:W1:Y:S01]  /*00c0*/  LDC R7, c[0x0][0x390] ;  /* 0x0000e400ff077b82 */ /* 0x000e620000000800 */
[----:B------:R-:W2:Y:S02]  /*00d0*/  LDCU.64 UR4, c[0x0][0x358] ;  /* 0x00006b00ff0477ac */ /* 0x000ea40008000a00 */
[----:B0-----:R-:W-:-:S04]  /*00e0*/  IADD3 R4, P0, PT, R2, UR8, RZ ;  /* 0x0000000802047c10 */ /* 0x001fc8000ff1e0ff */
[----:B------:R-:W-:-:S05]  /*00f0*/  IADD3.X R5, PT, PT, R3, UR9, RZ, P0, !PT ;  /* 0x0000000903057c10 */ /* 0x000fca00087fe4ff */
[----:B--2---:R-:W2:Y:S01]  /*0100*/  LDG.E R4, desc[UR4][R4.64] ;  /* 0x0000000404047981 */ /* 0x004ea2000c1e1900 */
[----:B-1----:R-:W-:Y:S02]  /*0110*/  ISETP.NE.AND P0, PT, R7, 0x1f, PT ;  /* 0x0000001f0700780c */ /* 0x002fe40003f05270 */
[----:B------:R-:W-:-:S04]  /*0120*/  IADD3 R2, P1, PT, R2, UR10, RZ ;  /* 0x0000000a02027c10 */ /* 0x000fc8000ff3e0ff */
[----:B------:R-:W-:Y:S02]  /*0130*/  IADD3.X R3, PT, PT, R3, UR11, RZ, P1, !PT ;  /* 0x0000000b03037c10 */ /* 0x000fe40008ffe4ff */
[----:B--2---:R-:W-:-:S04]  /*0140*/  SHF.R.U32.HI R0, RZ, R7, R4 ;  /* 0x00000007ff007219 */ /* 0x004fc80000011604 */
[----:B------:R-:W-:-:S05]  /*0150*/  LOP3.LUT R7, R0, 0x1, RZ, 0xc0, !PT ;  /* 0x0000000100077812 */ /* 0x000fca00078ec0ff */
[----:B------:R0:W-:Y:S01]  /*0160*/  STG.E desc[UR4][R2.64], R7 ;  /* 0x0000000702007986 */ /* 0x0001e2000c101904 */
[----:B------:R-:W-:Y:S05]  /*0170*/  @P0 EXIT ;  /* 0x000000000000094d */ /* 0x000fea0003800000 */
[----:B------:R-:W-:-:S05]  /*0180*/  LOP3.LUT R5, R0, 0x1, RZ, 0x3c, !PT ;  /* 0x0000000100057812 */ /* 0x000fca00078e3cff */
[----:B------:R-:W-:Y:S01]  /*0190*/  STG.E desc[UR4][R2.64], R5 ;  /* 0x0000000502007986 */ /* 0x000fe2000c101904 */
[----:B------:R-:W-:Y:S05]  /*01a0*/  EXIT ;  /* 0x000000000000794d */ /* 0x000fea0003800000 */
.L_x_9:
        /* <DEDUP_REMOVED lines=13> */
.L_x_14:


//--------------------- .nv.shared._ZN3cub18CUB_300001_SM_10006detail11EmptyKernelIvEEvv --------------------------
	.section	.nv.shared._ZN3cub18CUB_300001_SM_10006detail11EmptyKernelIvEEvv,"aw",@nobits
	.sectionflags	@""
	.align	16
	.zero		1024


//--------------------- .nv.shared.reserved.0     --------------------------
	.section	.nv.shared.reserved.0,"aw",@nobits
	.weak		__nv_reservedSMEM_offset_0_alias
	.size		__nv_reservedSMEM_offset_0_alias, 0, 64
	.other		__nv_reservedSMEM_offset_0_alias,@"STO_CUDA_RESERVED_SHARED STV_DEFAULT"
__nv_reservedSMEM_offset_0_alias:
	.zero		0
	.zero		64


//--------------------- .nv.global                --------------------------
	.section	.nv.global,"aw",@nobits
.nv.global:
	.type		_ZN34_INTERNAL_b57af4c3_4_k_cu_7294b2726thrust24THRUST_300001_SM_1000_NS12placeholders2_8E,@object
	.size		_ZN34_INTERNAL_b57af4c3_4_k_cu_7294b2726thrust24THRUST_300001_SM_1000_NS12placeholders2_8E,(_ZN34_INTERNAL_b57af4c3_4_k_cu_7294b2724cuda3std3__436_GLOBAL__N__b57af4c3_4_k_cu_7294b2726ignoreE - _ZN34_INTERNAL_b57af4c3_4_k_cu_7294b2726thrust24THRUST_300001_SM_1000_NS12placeholders2_8E)
_ZN34_INTERNAL_b57af4c3_4_k_cu_7294b2726thrust24THRUST_300001_SM_1000_NS12placeholders2_8E:
	.zero		1
	.type		_ZN34_INTERNAL_b57af4c3_4_k_cu_7294b2724cuda3std3__436_GLOBAL__N__b57af4c3_4_k_cu_7294b2726ignoreE,@object
	.size		_ZN34_INTERNAL_b57af4c3_4_k_cu_7294b2724cuda3std3__436_GLOBAL__N__b57af4c3_4_k_cu_7294b2726ignoreE,(_ZN34_INTERNAL_b57af4c3_4_k_cu_7294b2724cuda3std6ranges3__45__cpo4dataE - _ZN34_INTERNAL_b57af4c3_4_k_cu_7294b2724cuda3std3__436_GLOBAL__N__b57af4c3_4_k_cu_7294b2726ignoreE)
_ZN34_INTERNAL_b57af4c3_4_k_cu_7294b2724cuda3std3__436_GLOBAL__N__b57af4c3_4_k_cu_7294b2726ignoreE:
	.zero		1
	.type		_ZN34_INTERNAL_b57af4c3_4_k_cu_7294b2724cuda3std6ranges3__45__cpo4dataE,@object
	.size		_ZN34_INTERNAL_b57af4c3_4_k_cu_7294b2724cuda3std6ranges3__45__cpo4dataE,(_ZN34_INTERNAL_b57af4c3_4_k_cu_7294b2726thrust24THRUST_300001_SM_1000_NS6system3cpp3parE - _ZN34_INTERNAL_b57af4c3_4_k_cu_7294b2724cuda3std6ranges3__45__cpo4dataE)
_ZN34_INTERNAL_b57af4c3_4_k_cu_7294b2724cuda3std6ranges3__45__cpo4dataE:
	.zero		1
	.type		_ZN34_INTERNAL_b57af4c3_4_k_cu_7294b2726thrust24THRUST_300001_SM_1000_NS6system3cpp3parE,@object
	.size		_ZN34_INTERNAL_b57af4c3_4_k_cu_7294b2726thrust24THRUST_300001_SM_1000_NS6system3cpp3parE,(_ZN34_INTERNAL_b57af4c3_4_k_cu_7294b2724cuda3std3__45__cpo5beginE - _ZN34_INTERNAL_b57af4c3_4_k_cu_7294b2726thrust24THRUST_300001_SM_1000_NS6system3cpp3parE)
_ZN34_INTERNAL_b57af4c3_4_k_cu_7294b2726thrust24THRUST_300001_SM_1000_NS6system3cpp3parE:
	.zero		1
	.type		_ZN34_INTERNAL_b57af4c3_4_k_cu_7294b2724cuda3std3__45__cpo5beginE,@object
	.size		_ZN34_INTERNAL_b57af4c3_4_k_cu_7294b2724cuda3std3__45__cpo5beginE,(_ZN34_INTERNAL_b57af4c3_4_k_cu_7294b2724cuda3std6ranges3__45__cpo5beginE - _ZN34_INTERNAL_b57af4c3_4_k_cu_7294b2724cuda3std3__45__cpo5beginE)
_ZN34_INTERNAL_b57af4c3_4_k_cu_7294b2724cuda3std3__45__cpo5beginE:
	.zero		1
	.type		_ZN34_INTERNAL_b57af4c3_4_k_cu_7294b2724cuda3std6ranges3__45__cpo5beginE,@object
	.size		_ZN34_INTERNAL_b57af4c3_4_k_cu_7294b2724cuda3std6ranges3__45__cpo5beginE,(_ZN34_INTERNAL_b57af4c3_4_k_cu_7294b2726thrust24THRUST_300001_SM_1000_NS6deviceE - _ZN34_INTERNAL_b57af4c3_4_k_cu_7294b2724cuda3std6ranges3__45__cpo5beginE)
_ZN34_INTERNAL_b57af4c3_4_k_cu_7294b2724cuda3std6ranges3__45__cpo5beginE:
	.zero		1
	.type		_ZN34_INTERNAL_b57af4c3_4_k_cu_7294b2726thrust24THRUST_300001_SM_1000_NS6deviceE,@object
	.size		_ZN34_INTERNAL_b57af4c3_4_k_cu_7294b2726thrust24THRUST_300001_SM_1000_NS6deviceE,(_ZN34_INTERNAL_b57af4c3_4_k_cu_7294b2724cuda3std3__47nulloptE - _ZN34_INTERNAL_b57af4c3_4_k_cu_7294b2726thrust24THRUST_300001_SM_1000_NS6deviceE)
_ZN34_INTERNAL_b57af4c3_4_k_cu_7294b2726thrust24THRUST_300001_SM_1000_NS6deviceE:
	.zero		1
	.type		_ZN34_INTERNAL_b57af4c3_4_k_cu_7294b2724cuda3std3__47nulloptE,@object
	.size		_ZN34_INTERNAL_b57af4c3_4_k_cu_7294b2724cuda3std3__47nulloptE,(_ZN34_INTERNAL_b57af4c3_4_k_cu_7294b2724cuda3std6ranges3__45__cpo8distanceE - _ZN34_INTERNAL_b57af4c3_4_k_cu_7294b2724cuda3std3__47nulloptE)
_ZN34_INTERNAL_b57af4c3_4_k_cu_7294b2724cuda3std3__47nulloptE:
	.zero		1
	.type		_ZN34_INTERNAL_b57af4c3_4_k_cu_7294b2724cuda3std6ranges3__45__cpo8distanceE,@object
	.size		_ZN34_INTERNAL_b57af4c3_4_k_cu_7294b2724cuda3std6ranges3__45__cpo8distanceE,(_ZN34_INTERNAL_b57af4c3_4_k_cu_7294b2726thrust24THRUST_300001_SM_1000_NS12placeholders2_4E - _ZN34_INTERNAL_b57af4c3_4_k_cu_7294b2724cuda3std6ranges3__45__cpo8distanceE)
_ZN34_INTERNAL_b57af4c3_4_k_cu_7294b2724cuda3std6ranges3__45__cpo8distanceE:
	.zero		1
	.type		_ZN34_INTERNAL_b57af4c3_4_k_cu_7294b2726thrust24THRUST_300001_SM_1000_NS12placeholders2_4E,@object
	.size		_ZN34_INTERNAL_b57af4c3_4_k_cu_7294b2726thrust24THRUST_300001_SM_1000_NS12placeholders2_4E,(_ZN34_INTERNAL_b57af4c3_4_k_cu_7294b2724cuda3std3__45__cpo6rbeginE - _ZN34_INTERNAL_b57af4c3_4_k_cu_7294b2726thrust24THRUST_300001_SM_1000_NS12placeholders2_4E)
_ZN34_INTERNAL_b57af4c3_4_k_cu_7294b2726thrust24THRUST_300001_SM_1000_NS12placeholders2_4E:
	.zero		1
	.type		_ZN34_INTERNAL_b57af4c3_4_k_cu_7294b2724cuda3std3__45__cpo6rbeginE,@object
	.size		_ZN34_INTERNAL_b57af4c3_4_k_cu_7294b2724cuda3std3__45__cpo6rbeginE,(_ZN34_INTERNAL_b57af4c3_4_k_cu_7294b2724cuda3std6ranges3__45__cpo7advanceE - _ZN34_INTERNAL_b57af4c3_4_k_cu_7294b2724cuda3std3__45__cpo6rbeginE)
_ZN34_INTERNAL_b57af4c3_4_k_cu_7294b2724cuda3std3__45__cpo6rbeginE:
	.zero		1
	.type		_ZN34_INTERNAL_b57af4c3_4_k_cu_7294b2724cuda3std6ranges3__45__cpo7advanceE,@object
	.size		_ZN34_INTERNAL_b57af4c3_4_k_cu_7294b2724cuda3std6ranges3__45__cpo7advanceE,(_ZN34_INTERNAL_b57af4c3_4_k_cu_7294b2726thrust24THRUST_300001_SM_1000_NS12placeholders3_10E - _ZN34_INTERNAL_b57af4c3_4_k_cu_7294b2724cuda3std6ranges3__45__cpo7advanceE)
_ZN34_INTERNAL_b57af4c3_4_k_cu_7294b2724cuda3std6ranges3__45__cpo7advanceE:
	.zero		1
	.type		_ZN34_INTERNAL_b57af4c3_4_k_cu_7294b2726thrust24THRUST_300001_SM_1000_NS12placeholders3_10E,@object
	.size		_ZN34_INTERNAL_b57af4c3_4_k_cu_7294b2726thrust24THRUST_300001_SM_1000_NS12placeholders3_10E,(_ZN34_INTERNAL_b57af4c3_4_k_cu_7294b2724cuda3std3__48in_placeE - _ZN34_INTERNAL_b57af4c3_4_k_cu_7294b2726thrust24THRUST_300001_SM_1000_NS12placeholders3_10E)
_ZN34_INTERNAL_b57af4c3_4_k_cu_7294b2726thrust24THRUST_300001_SM_1000_NS12placeholders3_10E:
	.zero		1
	.type		_ZN34_INTERNAL_b57af4c3_4_k_cu_7294b2724cuda3std3__48in_placeE,@object
	.size		_ZN34_INTERNAL_b57af4c3_4_k_cu_7294b2724cuda3std3__48in_placeE,(_ZN34_INTERNAL_b57af4c3_4_k_cu_7294b2724cuda3std6ranges3__45__cpo4sizeE - _ZN34_INTERNAL_b57af4c3_4_k_cu_7294b2724cuda3std3__48in_placeE)
_ZN34_INTERNAL_b57af4c3_4_k_cu_7294b2724cuda3std3__48in_placeE:
	.zero		1
	.type		_ZN34_INTERNAL_b57af4c3_4_k_cu_7294b2724cuda3std6ranges3__45__cpo4sizeE,@object
	.size		_ZN34_INTERNAL_b57af4c3_4_k_cu_7294b2724cuda3std6ranges3__45__cpo4sizeE,(_ZN34_INTERNAL_b57af4c3_4_k_cu_7294b2726thrust24THRUST_300001_SM_1000_NS12placeholders2_2E - _ZN34_INTERNAL_b57af4c3_4_k_cu_7294b2724cuda3std6ranges3__45__cpo4sizeE)
_ZN34_INTERNAL_b57af4c3_4_k_cu_7294b2724cuda3std6ranges3__45__cpo4sizeE:
	.zero		1
	.type		_ZN34_INTERNAL_b57af4c3_4_k_cu_7294b2726thrust24THRUST_300001_SM_1000_NS12placeholders2_2E,@object
	.size		_ZN34_INTERNAL_b57af4c3_4_k_cu_7294b2726thrust24THRUST_300001_SM_1000_NS12placeholders2_2E,(_ZN34_INTERNAL_b57af4c3_4_k_cu_7294b2724cuda3std3__45__cpo6cbeginE - _ZN34_INTERNAL_b57af4c3_4_k_cu_7294b2726thrust24THRUST_300001_SM_1000_NS12placeholders2_2E)
_ZN34_INTERNAL_b57af4c3_4_k_cu_7294b2726thrust24THRUST_300001_SM_1000_NS12placeholders2_2E:
	.zero		1
	.type		_ZN34_INTERNAL_b57af4c3_4_k_cu_7294b2724cuda3std3__45__cpo6cbeginE,@object
	.size		_ZN34_INTERNAL_b57af4c3_4_k_cu_7294b2724cuda3std3__45__cpo6cbeginE,(_ZN34_INTERNAL_b57af4c3_4_k_cu_7294b2724cuda3std6ranges3__45__cpo6cbeginE - _ZN34_INTERNAL_b57af4c3_4_k_cu_7294b2724cuda3std3__45__cpo6cbeginE)
_ZN34_INTERNAL_b57af4c3_4_k_cu_7294b2724cuda3std3__45__cpo6cbeginE:
	.zero		1
	.type		_ZN34_INTERNAL_b57af4c3_4_k_cu_7294b2724cuda3std6ranges3__45__cpo6cbeginE,@object
	.size		_ZN34_INTERNAL_b57af4c3_4_k_cu_7294b2724cuda3std6ranges3__45__cpo6cbeginE,(_ZN34_INTERNAL_b57af4c3_4_k_cu_7294b2726thrust24THRUST_300001_SM_1000_NS12placeholders2_6E - _ZN34_INTERNAL_b57af4c3_4_k_cu_7294b2724cuda3std6ranges3__45__cpo6cbeginE)
_ZN34_INTERNAL_b57af4c3_4_k_cu_7294b2724cuda3std6ranges3__45__cpo6cbeginE:
	.zero		1
	.type		_ZN34_INTERNAL_b57af4c3_4_k_cu_7294b2726thrust24THRUST_300001_SM_1000_NS12placeholders2_6E,@object
	.size		_ZN34_INTERNAL_b57af4c3_4_k_cu_7294b2726thrust24THRUST_300001_SM_1000_NS12placeholders2_6E,(_ZN34_INTERNAL_b57af4c3_4_k_cu_7294b2724cuda3std3__45__cpo7crbeginE - _ZN34_INTERNAL_b57af4c3_4_k_cu_7294b2726thrust24THRUST_300001_SM_1000_NS12placeholders2_6E)
_ZN34_INTERNAL_b57af4c3_4_k_cu_7294b2726thrust24THRUST_300001_SM_1000_NS12placeholders2_6E:
	.zero		1
	.type		_ZN34_INTERNAL_b57af4c3_4_k_cu_7294b2724cuda3std3__45__cpo7crbeginE,@object
	.size		_ZN34_INTERNAL_b57af4c3_4_k_cu_7294b2724cuda3std3__45__cpo7crbeginE,(_ZN34_INTERNAL_b57af4c3_4_k_cu_7294b2724cuda3std6ranges3__45__cpo4nextE - _ZN34_INTERNAL_b57af4c3_4_k_cu_7294b2724cuda3std3__45__cpo7crbeginE)
_ZN34_INTERNAL_b57af4c3_4_k_cu_7294b2724cuda3std3__45__cpo7crbeginE:
	.zero		1
	.type		_ZN34_INTERNAL_b57af4c3_4_k_cu_7294b2724cuda3std6ranges3__45__cpo4nextE,@object
	.size		_ZN34_INTERNAL_b57af4c3_4_k_cu_7294b2724cuda3std6ranges3__45__cpo4nextE,(_ZN34_INTERNAL_b57af4c3_4_k_cu_7294b2724cuda3std6ranges3__45__cpo4swapE - _ZN34_INTERNAL_b57af4c3_4_k_cu_7294b2724cuda3std6ranges3__45__cpo4nextE)
_ZN34_INTERNAL_b57af4c3_4_k_cu_7294b2724cuda3std6ranges3__45__cpo4nextE:
	.zero		1
	.type		_ZN34_INTERNAL_b57af4c3_4_k_cu_7294b2724cuda3std6ranges3__45__cpo4swapE,@object
	.size		_ZN34_INTERNAL_b57af4c3_4_k_cu_7294b2724cuda3std6ranges3__45__cpo4swapE,(_ZN34_INTERNAL_b57af4c3_4_k_cu_7294b2726thrust24THRUST_300001_SM_1000_NS8cuda_cub10par_nosyncE - _ZN34_INTERNAL_b57af4c3_4_k_cu_7294b2724cuda3std6ranges3__45__cpo4swapE)
_ZN34_INTERNAL_b57af4c3_4_k_cu_7294b2724cuda3std6ranges3__45__cpo4swapE:
	.zero		1
	.type		_ZN34_INTERNAL_b57af4c3_4_k_cu_7294b2726thrust24THRUST_300001_SM_1000_NS8cuda_cub10par_nosyncE,@object
	.size		_ZN34_INTERNAL_b57af4c3_4_k_cu_7294b2726thrust24THRUST_300001_SM_1000_NS8cuda_cub10par_nosyncE,(_ZN34_INTERNAL_b57af4c3_4_k_cu_7294b2726thrust24THRUST_300001_SM_1000_NS3seqE - _ZN34_INTERNAL_b57af4c3_4_k_cu_7294b2726thrust24THRUST_300001_SM_1000_NS8cuda_cub10par_nosyncE)
_ZN34_INTERNAL_b57af4c3_4_k_cu_7294b2726thrust24THRUST_300001_SM_1000_NS8cuda_cub10par_nosyncE:
	.zero		1
	.type		_ZN34_INTERNAL_b57af4c3_4_k_cu_7294b2726thrust24THRUST_300001_SM_1000_NS3seqE,@object
	.size		_ZN34_INTERNAL_b57af4c3_4_k_cu_7294b2726thrust24THRUST_300001_SM_1000_NS3seqE,(_ZN34_INTERNAL_b57af4c3_4_k_cu_7294b2724cuda3std3__420unreachable_sentinelE - _ZN34_INTERNAL_b57af4c3_4_k_cu_7294b2726thrust24THRUST_300001_SM_1000_NS3seqE)
_ZN34_INTERNAL_b57af4c3_4_k_cu_7294b2726thrust24THRUST_300001_SM_1000_NS3seqE:
	.zero		1
	.type		_ZN34_INTERNAL_b57af4c3_4_k_cu_7294b2724cuda3std3__420unreachable_sentinelE,@object
	.size		_ZN34_INTERNAL_b57af4c3_4_k_cu_7294b2724cuda3std3__420unreachable_sentinelE,(_ZN34_INTERNAL_b57af4c3_4_k_cu_7294b2724cuda3std6ranges3__45__cpo5ssizeE - _ZN34_INTERNAL_b57af4c3_4_k_cu_7294b2724cuda3std3__420unreachable_sentinelE)
_ZN34_INTERNAL_b57af4c3_4_k_cu_7294b2724cuda3std3__420unreachable_sentinelE:
	.zero		1
	.type		_ZN34_INTERNAL_b57af4c3_4_k_cu_7294b2724cuda3std6ranges3__45__cpo5ssizeE,@object
	.size		_ZN34_INTERNAL_b57af4c3_4_k_cu_7294b2724cuda3std6ranges3__45__cpo5ssizeE,(_ZN34_INTERNAL_b57af4c3_4_k_cu_7294b2726thrust24THRUST_300001_SM_1000_NS12placeholders2_3E - _ZN34_INTERNAL_b57af4c3_4_k_cu_7294b2724cuda3std6ranges3__45__cpo5ssizeE)
_ZN34_INTERNAL_b57af4c3_4_k_cu_7294b2724cuda3std6ranges3__45__cpo5ssizeE:
	.zero		1
	.type		_ZN34_INTERNAL_b57af4c3_4_k_cu_7294b2726thrust24THRUST_300001_SM_1000_NS12placeholders2_3E,@object
	.size		_ZN34_INTERNAL_b57af4c3_4_k_cu_7294b2726thrust24THRUST_300001_SM_1000_NS12placeholders2_3E,(_ZN34_INTERNAL_b57af4c3_4_k_cu_7294b2724cuda3std3__45__cpo4cendE - _ZN34_INTERNAL_b57af4c3_4_k_cu_7294b2726thrust24THRUST_300001_SM_1000_NS12placeholders2_3E)
_ZN34_INTERNAL_b57af4c3_4_k_cu_7294b2726thrust24THRUST_300001_SM_1000_NS12placeholders2_3E:
	.zero		1
	.type		_ZN34_INTERNAL_b57af4c3_4_k_cu_7294b2724cuda3std3__45__cpo4cendE,@object
	.size		_ZN34_INTERNAL_b57af4c3_4_k_cu_7294b2724cuda3std3__45__cpo4cendE,(_ZN34_INTERNAL_b57af4c3_4_k_cu_7294b2724cuda3std6ranges3__45__cpo4cendE - _ZN34_INTERNAL_b57af4c3_4_k_cu_7294b2724cuda3std3__45__cpo4cendE)
_ZN34_INTERNAL_b57af4c3_4_k_cu_7294b2724cuda3std3__45__cpo4cendE:
	.zero		1
	.type		_ZN34_INTERNAL_b57af4c3_4_k_cu_7294b2724cuda3std6ranges3__45__cpo4cendE,@object
	.size		_ZN34_INTERNAL_b57af4c3_4_k_cu_7294b2724cuda3std6ranges3__45__cpo4cendE,(_ZN34_INTERNAL_b57af4c3_4_k_cu_7294b2726thrust24THRUST_300001_SM_1000_NS12placeholders2_7E - _ZN34_INTERNAL_b57af4c3_4_k_cu_7294b2724cuda3std6ranges3__45__cpo4cendE)
_ZN34_INTERNAL_b57af4c3_4_k_cu_7294b2724cuda3std6ranges3__45__cpo4cendE:
	.zero		1
	.type		_ZN34_INTERNAL_b57af4c3_4_k_cu_7294b2726thrust24THRUST_300001_SM_1000_NS12placeholders2_7E,@object
	.size		_ZN34_INTERNAL_b57af4c3_4_k_cu_7294b2726thrust24THRUST_300001_SM_1000_NS12placeholders2_7E,(_ZN34_INTERNAL_b57af4c3_4_k_cu_7294b2724cuda3std3__45__cpo5crendE - _ZN34_INTERNAL_b57af4c3_4_k_cu_7294b2726thrust24THRUST_300001_SM_1000_NS12placeholders2_7E)
_ZN34_INTERNAL_b57af4c3_4_k_cu_7294b2726thrust24THRUST_300001_SM_1000_NS12placeholders2_7E:
	.zero		1
	.type		_ZN34_INTERNAL_b57af4c3_4_k_cu_7294b2724cuda3std3__45__cpo5crendE,@object
	.size		_ZN34_INTERNAL_b57af4c3_4_k_cu_7294b2724cuda3std3__45__cpo5crendE,(_ZN34_INTERNAL_b57af4c3_4_k_cu_7294b2724cuda3std6ranges3__45__cpo4prevE - _ZN34_INTERNAL_b57af4c3_4_k_cu_7294b2724cuda3std3__45__cpo5crendE)
_ZN34_INTERNAL_b57af4c3_4_k_cu_7294b2724cuda3std3__45__cpo5crendE:
	.zero		1
	.type		_ZN34_INTERNAL_b57af4c3_4_k_cu_7294b2724cuda3std6ranges3__45__cpo4prevE,@object
	.size		_ZN34_INTERNAL_b57af4c3_4_k_cu_7294b2724cuda3std6ranges3__45__cpo4prevE,(_ZN34_INTERNAL_b57af4c3_4_k_cu_7294b2724cuda3std6ranges3__45__cpo9iter_moveE - _ZN34_INTERNAL_b57af4c3_4_k_cu_7294b2724cuda3std6ranges3__45__cpo4prevE)
_ZN34_INTERNAL_b57af4c3_4_k_cu_7294b2724cuda3std6ranges3__45__cpo4prevE:
	.zero		1
	.type		_ZN34_INTERNAL_b57af4c3_4_k_cu_7294b2724cuda3std6ranges3__45__cpo9iter_moveE,@object
	.size		_ZN34_INTERNAL_b57af4c3_4_k_cu_7294b2724cuda3std6ranges3__45__cpo9iter_moveE,(_ZN34_INTERNAL_b57af4c3_4_k_cu_7294b2726thrust24THRUST_300001_SM_1000_NS6system6detail10sequential3seqE - _ZN34_INTERNAL_b57af4c3_4_k_cu_7294b2724cuda3std6ranges3__45__cpo9iter_moveE)
_ZN34_INTERNAL_b57af4c3_4_k_cu_7294b2724cuda3std6ranges3__45__cpo9iter_moveE:
	.zero		1
	.type		_ZN34_INTERNAL_b57af4c3_4_k_cu_7294b2726thrust24THRUST_300001_SM_1000_NS6system6detail10sequential3seqE,@object
	.size		_ZN34_INTERNAL_b57af4c3_4_k_cu_7294b2726thrust24THRUST_300001_SM_1000_NS6system6detail10sequential3seqE,(_ZN34_INTERNAL_b57af4c3_4_k_cu_7294b2726thrust24THRUST_300001_SM_1000_NS12placeholders2_9E - _ZN34_INTERNAL_b57af4c3_4_k_cu_7294b2726thrust24THRUST_300001_SM_1000_NS6system6detail10sequential3seqE)
_ZN34_INTERNAL_b57af4c3_4_k_cu_7294b2726thrust24THRUST_300001_SM_1000_NS6system6detail10sequential3seqE:
	.zero		1
	.type		_ZN34_INTERNAL_b57af4c3_4_k_cu_7294b2726thrust24THRUST_300001_SM_1000_NS12placeholders2_9E,@object
	.size		_ZN34_INTERNAL_b57af4c3_4_k_cu_7294b2726thrust24THRUST_300001_SM_1000_NS12placeholders2_9E,(_ZN34_INTERNAL_b57af4c3_4_k_cu_7294b2724cuda3std3__419piecewise_constructE - _ZN34_INTERNAL_b57af4c3_4_k_cu_7294b2726thrust24THRUST_300001_SM_1000_NS12placeholders2_9E)
_ZN34_INTERNAL_b57af4c3_4_k_cu_7294b2726thrust24THRUST_300001_SM_1000_NS12placeholders2_9E:
	.zero		1
	.type		_ZN34_INTERNAL_b57af4c3_4_k_cu_7294b2724cuda3std3__419piecewise_constructE,@object
	.size		_ZN34_INTERNAL_b57af4c3_4_k_cu_7294b2724cuda3std3__419piecewise_constructE,(_ZN34_INTERNAL_b57af4c3_4_k_cu_7294b2724cuda3std6ranges3__45__cpo5cdataE - _ZN34_INTERNAL_b57af4c3_4_k_cu_7294b2724cuda3std3__419piecewise_constructE)
_ZN34_INTERNAL_b57af4c3_4_k_cu_7294b2724cuda3std3__419piecewise_constructE:
	.zero		1
	.type		_ZN34_INTERNAL_b57af4c3_4_k_cu_7294b2724cuda3std6ranges3__45__cpo5cdataE,@object
	.size		_ZN34_INTERNAL_b57af4c3_4_k_cu_7294b2724cuda3std6ranges3__45__cpo5cdataE,(_ZN34_INTERNAL_b57af4c3_4_k_cu_7294b2726thrust24THRUST_300001_SM_1000_NS12placeholders2_1E - _ZN34_INTERNAL_b57af4c3_4_k_cu_7294b2724cuda3std6ranges3__45__cpo5cdataE)
_ZN34_INTERNAL_b57af4c3_4_k_cu_7294b2724cuda3std6ranges3__45__cpo5cdataE:
	.zero		1
	.type		_ZN34_INTERNAL_b57af4c3_4_k_cu_7294b2726thrust24THRUST_300001_SM_1000_NS12placeholders2_1E,@object
	.size		_ZN34_INTERNAL_b57af4c3_4_k_cu_7294b2726thrust24THRUST_300001_SM_1000_NS12placeholders2_1E,(_ZN34_INTERNAL_b57af4c3_4_k_cu_7294b2724cuda3std3__45__cpo3endE - _ZN34_INTERNAL_b57af4c3_4_k_cu_7294b2726thrust24THRUST_300001_SM_1000_NS12placeholders2_1E)
_ZN34_INTERNAL_b57af4c3_4_k_cu_7294b2726thrust24THRUST_300001_SM_1000_NS12placeholders2_1E:
	.zero		1
	.type		_ZN34_INTERNAL_b57af4c3_4_k_cu_7294b2724cuda3std3__45__cpo3endE,@object
	.size		_ZN34_INTERNAL_b57af4c3_4_k_cu_7294b2724cuda3std3__45__cpo3endE,(_ZN34_INTERNAL_b57af4c3_4_k_cu_7294b2724cuda3std6ranges3__45__cpo3endE - _ZN34_INTERNAL_b57af4c3_4_k_cu_7294b2724cuda3std3__45__cpo3endE)
_ZN34_INTERNAL_b57af4c3_4_k_cu_7294b2724cuda3std3__45__cpo3endE:
	.zero		1
	.type		_ZN34_INTERNAL_b57af4c3_4_k_cu_7294b2724cuda3std6ranges3__45__cpo3endE,@object
	.size		_ZN34_INTERNAL_b57af4c3_4_k_cu_7294b2724cuda3std6ranges3__45__cpo3endE,(_ZN34_INTERNAL_b57af4c3_4_k_cu_7294b2726thrust24THRUST_300001_SM_1000_NS12placeholders2_5E - _ZN34_INTERNAL_b57af4c3_4_k_cu_7294b2724cuda3std6ranges3__45__cpo3endE)
_ZN34_INTERNAL_b57af4c3_4_k_cu_7294b2724cuda3std6ranges3__45__cpo3endE:
	.zero		1
	.type		_ZN34_INTERNAL_b57af4c3_4_k_cu_7294b2726thrust24THRUST_300001_SM_1000_NS12placeholders2_5E,@object
	.size		_ZN34_INTERNAL_b57af4c3_4_k_cu_7294b2726thrust24THRUST_300001_SM_1000_NS12placeholders2_5E,(_ZN34_INTERNAL_b57af4c3_4_k_cu_7294b2724cuda3std3__45__cpo4rendE - _ZN34_INTERNAL_b57af4c3_4_k_cu_7294b2726thrust24THRUST_300001_SM_1000_NS12placeholders2_5E)
_ZN34_INTERNAL_b57af4c3_4_k_cu_7294b2726thrust24THRUST_300001_SM_1000_NS12placeholders2_5E:
	.zero		1
	.type		_ZN34_INTERNAL_b57af4c3_4_k_cu_7294b2724cuda3std3__45__cpo4rendE,@object
	.size		_ZN34_INTERNAL_b57af4c3_4_k_cu_7294b2724cuda3std3__45__cpo4rendE,(_ZN34_INTERNAL_b57af4c3_4_k_cu_7294b2724cuda3std6ranges3__45__cpo9iter_swapE - _ZN34_INTERNAL_b57af4c3_4_k_cu_7294b2724cuda3std3__45__cpo4rendE)
_ZN34_INTERNAL_b57af4c3_4_k_cu_7294b2724cuda3std3__45__cpo4rendE:
	.zero		1
	.type		_ZN34_INTERNAL_b57af4c3_4_k_cu_7294b2724cuda3std6ranges3__45__cpo9iter_swapE,@object
	.size		_ZN34_INTERNAL_b57af4c3_4_k_cu_7294b2724cuda3std6ranges3__45__cpo9iter_swapE,(_ZN34_INTERNAL_b57af4c3_4_k_cu_7294b2724cuda3std3__48unexpectE - _ZN34_INTERNAL_b57af4c3_4_k_cu_7294b2724cuda3std6ranges3__45__cpo9iter_swapE)
_ZN34_INTERNAL_b57af4c3_4_k_cu_7294b2724cuda3std6ranges3__45__cpo9iter_swapE:
	.zero		1
	.type		_ZN34_INTERNAL_b57af4c3_4_k_cu_7294b2724cuda3std3__48unexpectE,@object
	.size		_ZN34_INTERNAL_b57af4c3_4_k_cu_7294b2724cuda3std3__48unexpectE,(_ZN34_INTERNAL_b57af4c3_4_k_cu_7294b2726thrust24THRUST_300001_SM_1000_NS8cuda_cub3parE - _ZN34_INTERNAL_b57af4c3_4_k_cu_7294b2724cuda3std3__48unexpectE)
_ZN34_INTERNAL_b57af4c3_4_k_cu_7294b2724cuda3std3__48unexpectE:
	.zero		1
	.type		_ZN34_INTERNAL_b57af4c3_4_k_cu_7294b2726thrust24THRUST_300001_SM_1000_NS8cuda_cub3parE,@object
	.size		_ZN34_INTERNAL_b57af4c3_4_k_cu_7294b2726thrust24THRUST_300001_SM_1000_NS8cuda_cub3parE,(.L_29 - _ZN34_INTERNAL_b57af4c3_4_k_cu_7294b2726thrust24THRUST_300001_SM_1000_NS8cuda_cub3parE)
_ZN34_INTERNAL_b57af4c3_4_k_cu_7294b2726thrust24THRUST_300001_SM_1000_NS8cuda_cub3parE:
	.zero		1
.L_29:


//--------------------- .nv.shared._Z7scatterPKiPiS0_S0_imi --------------------------
	.section	.nv.shared._Z7scatterPKiPiS0_S0_imi,"aw",@nobits
	.sectionflags	@""
	.align	16
	.zero		1024


//--------------------- .nv.shared._Z17add_block_offsetsPiPKim --------------------------
	.section	.nv.shared._Z17add_block_offsetsPiPKim,"aw",@nobits
	.sectionflags	@""
	.align	16
	.zero		1024


//--------------------- .nv.shared._Z17block_scan_kernelPKiPiS1_m --------------------------
	.section	.nv.shared._Z17block_scan_kernelPKiPiS1_m,"aw",@nobits
	.sectionflags	@""
	.align	16
	.zero		1024


//--------------------- .nv.shared._Z17compute_predicatePKiPiim --------------------------
	.section	.nv.shared._Z17compute_predicatePKiPiim,"aw",@nobits
	.sectionflags	@""
	.align	16
	.zero		1024


//--------------------- .nv.constant0._ZN3cub18CUB_300001_SM_10006detail11EmptyKernelIvEEvv --------------------------
	.section	.nv.constant0._ZN3cub18CUB_300001_SM_10006detail11EmptyKernelIvEEvv,"a",@progbits
	.sectionflags	@""
	.align	4
.nv.constant0._ZN3cub18CUB_300001_SM_10006detail11EmptyKernelIvEEvv:
	.zero		896


//--------------------- .nv.constant0._Z7scatterPKiPiS0_S0_imi --------------------------
	.section	.nv.constant0._Z7scatterPKiPiS0_S0_imi,"a",@progbits
	.sectionflags	@""
	.align	4
.nv.constant0._Z7scatterPKiPiS0_S0_imi:
	.zero		948


//--------------------- .nv.constant0._Z17add_block_offsetsPiPKim --------------------------
	.section	.nv.constant0._Z17add_block_offsetsPiPKim,"a",@progbits
	.sectionflags	@""
	.align	4
.nv.constant0._Z17add_block_offsetsPiPKim:
	.zero		920


//--------------------- .nv.constant0._Z17block_scan_kernelPKiPiS1_m --------------------------
	.section	.nv.constant0._Z17block_scan_kernelPKiPiS1_m,"a",@progbits
	.sectionflags	@""
	.align	4
.nv.constant0._Z17block_scan_kernelPKiPiS1_m:
	.zero		928


//--------------------- .nv.constant0._Z17compute_predicatePKiPiim --------------------------
	.section	.nv.constant0._Z17compute_predicatePKiPiim,"a",@progbits
	.sectionflags	@""
	.align	4
.nv.constant0._Z17compute_predicatePKiPiim:
	.zero		928


//--------------------- SYMBOLS --------------------------

	.type		.nv.reservedSmem.offset0,@object
	.size		.nv.reservedSmem.offset0,0x4
	.type		.nv.reservedSmem.cap,@object
	.size		.nv.reservedSmem.cap,0x4
